//
// Generated by NVIDIA NVVM Compiler
//
// Compiler Build ID: CL-36424714
// Cuda compilation tools, release 13.0, V13.0.88
// Based on NVVM 20.0.0
//

.version 9.0
.target sm_100
.address_size 64

	// .globl	_Z14tiledGemmNoPadILi32EEvPKfS1_Pfiii
// _ZZ14tiledGemmNoPadILi32EEvPKfS1_PfiiiE2As has been demoted
// _ZZ14tiledGemmNoPadILi32EEvPKfS1_PfiiiE2Bs has been demoted
// _ZZ15tiledGemmPaddedILi32EEvPKfS1_PfiiiE2As has been demoted
// _ZZ15tiledGemmPaddedILi32EEvPKfS1_PfiiiE2Bs has been demoted
// _ZZ15tiledGemmTransBILi32EEvPKfS1_PfiiiE2As has been demoted
// _ZZ15tiledGemmTransBILi32EEvPKfS1_PfiiiE3BsT has been demoted

.visible .entry _Z14tiledGemmNoPadILi32EEvPKfS1_Pfiii(
	.param .u64 .ptr .align 1 _Z14tiledGemmNoPadILi32EEvPKfS1_Pfiii_param_0,
	.param .u64 .ptr .align 1 _Z14tiledGemmNoPadILi32EEvPKfS1_Pfiii_param_1,
	.param .u64 .ptr .align 1 _Z14tiledGemmNoPadILi32EEvPKfS1_Pfiii_param_2,
	.param .u32 _Z14tiledGemmNoPadILi32EEvPKfS1_Pfiii_param_3,
	.param .u32 _Z14tiledGemmNoPadILi32EEvPKfS1_Pfiii_param_4,
	.param .u32 _Z14tiledGemmNoPadILi32EEvPKfS1_Pfiii_param_5
)
{
	.reg .pred 	%p<12>;
	.reg .b32 	%r<41>;
	.reg .b32 	%f<111>;
	.reg .b64 	%rd<13>;
	// demoted variable
	.shared .align 4 .b8 _ZZ14tiledGemmNoPadILi32EEvPKfS1_PfiiiE2As[4096];
	// demoted variable
	.shared .align 4 .b8 _ZZ14tiledGemmNoPadILi32EEvPKfS1_PfiiiE2Bs[4096];
	ld.param.u64 	%rd4, [_Z14tiledGemmNoPadILi32EEvPKfS1_Pfiii_param_0];
	ld.param.u64 	%rd5, [_Z14tiledGemmNoPadILi32EEvPKfS1_Pfiii_param_1];
	ld.param.u64 	%rd6, [_Z14tiledGemmNoPadILi32EEvPKfS1_Pfiii_param_2];
	ld.param.u32 	%r23, [_Z14tiledGemmNoPadILi32EEvPKfS1_Pfiii_param_3];
	ld.param.u32 	%r24, [_Z14tiledGemmNoPadILi32EEvPKfS1_Pfiii_param_4];
	ld.param.u32 	%r25, [_Z14tiledGemmNoPadILi32EEvPKfS1_Pfiii_param_5];
	mov.u32 	%r26, %ctaid.y;
	shl.b32 	%r27, %r26, 5;
	mov.u32 	%r38, %tid.y;
	add.s32 	%r2, %r27, %r38;
	mov.u32 	%r28, %ctaid.x;
	shl.b32 	%r3, %r28, 5;
	mov.u32 	%r36, %tid.x;
	add.s32 	%r5, %r3, %r36;
	setp.lt.s32 	%p1, %r25, 1;
	mov.f32 	%f110, 0f00000000;
	@%p1 bra 	$L__BB0_7;
	shl.b32 	%r30, %r38, 7;
	mov.u32 	%r31, _ZZ14tiledGemmNoPadILi32EEvPKfS1_PfiiiE2As;
	add.s32 	%r6, %r31, %r30;
	shl.b32 	%r32, %r36, 2;
	add.s32 	%r7, %r6, %r32;
	mov.u32 	%r33, _ZZ14tiledGemmNoPadILi32EEvPKfS1_PfiiiE2Bs;
	add.s32 	%r9, %r33, %r32;
	add.s32 	%r8, %r9, %r30;
	mad.lo.s32 	%r34, %r38, %r24, %r36;
	add.s32 	%r39, %r34, %r3;
	shl.b32 	%r11, %r24, 5;
	mad.lo.s32 	%r37, %r25, %r2, %r36;
	cvta.to.global.u64 	%rd1, %rd4;
	cvta.to.global.u64 	%rd2, %rd5;
	mov.f32 	%f110, 0f00000000;
	mov.b32 	%r40, 0;
$L__BB0_2:
	setp.ge.s32 	%p2, %r2, %r23;
	mul.wide.s32 	%rd7, %r37, 4;
	add.s64 	%rd3, %rd1, %rd7;
	setp.ge.s32 	%p3, %r36, %r25;
	mov.f32 	%f108, 0f00000000;
	or.pred  	%p4, %p2, %p3;
	@%p4 bra 	$L__BB0_4;
	ld.global.nc.f32 	%f108, [%rd3];
$L__BB0_4:
	setp.ge.s32 	%p5, %r5, %r24;
	st.shared.f32 	[%r7], %f108;
	setp.ge.s32 	%p6, %r38, %r25;
	mov.f32 	%f109, 0f00000000;
	or.pred  	%p7, %p5, %p6;
	@%p7 bra 	$L__BB0_6;
	mul.wide.s32 	%rd8, %r39, 4;
	add.s64 	%rd9, %rd2, %rd8;
	ld.global.nc.f32 	%f109, [%rd9];
$L__BB0_6:
	st.shared.f32 	[%r8], %f109;
	bar.sync 	0;
	ld.shared.f32 	%f12, [%r6];
	ld.shared.f32 	%f13, [%r9];
	fma.rn.f32 	%f14, %f12, %f13, %f110;
	ld.shared.f32 	%f15, [%r6+4];
	ld.shared.f32 	%f16, [%r9+128];
	fma.rn.f32 	%f17, %f15, %f16, %f14;
	ld.shared.f32 	%f18, [%r6+8];
	ld.shared.f32 	%f19, [%r9+256];
	fma.rn.f32 	%f20, %f18, %f19, %f17;
	ld.shared.f32 	%f21, [%r6+12];
	ld.shared.f32 	%f22, [%r9+384];
	fma.rn.f32 	%f23, %f21, %f22, %f20;
	ld.shared.f32 	%f24, [%r6+16];
	ld.shared.f32 	%f25, [%r9+512];
	fma.rn.f32 	%f26, %f24, %f25, %f23;
	ld.shared.f32 	%f27, [%r6+20];
	ld.shared.f32 	%f28, [%r9+640];
	fma.rn.f32 	%f29, %f27, %f28, %f26;
	ld.shared.f32 	%f30, [%r6+24];
	ld.shared.f32 	%f31, [%r9+768];
	fma.rn.f32 	%f32, %f30, %f31, %f29;
	ld.shared.f32 	%f33, [%r6+28];
	ld.shared.f32 	%f34, [%r9+896];
	fma.rn.f32 	%f35, %f33, %f34, %f32;
	ld.shared.f32 	%f36, [%r6+32];
	ld.shared.f32 	%f37, [%r9+1024];
	fma.rn.f32 	%f38, %f36, %f37, %f35;
	ld.shared.f32 	%f39, [%r6+36];
	ld.shared.f32 	%f40, [%r9+1152];
	fma.rn.f32 	%f41, %f39, %f40, %f38;
	ld.shared.f32 	%f42, [%r6+40];
	ld.shared.f32 	%f43, [%r9+1280];
	fma.rn.f32 	%f44, %f42, %f43, %f41;
	ld.shared.f32 	%f45, [%r6+44];
	ld.shared.f32 	%f46, [%r9+1408];
	fma.rn.f32 	%f47, %f45, %f46, %f44;
	ld.shared.f32 	%f48, [%r6+48];
	ld.shared.f32 	%f49, [%r9+1536];
	fma.rn.f32 	%f50, %f48, %f49, %f47;
	ld.shared.f32 	%f51, [%r6+52];
	ld.shared.f32 	%f52, [%r9+1664];
	fma.rn.f32 	%f53, %f51, %f52, %f50;
	ld.shared.f32 	%f54, [%r6+56];
	ld.shared.f32 	%f55, [%r9+1792];
	fma.rn.f32 	%f56, %f54, %f55, %f53;
	ld.shared.f32 	%f57, [%r6+60];
	ld.shared.f32 	%f58, [%r9+1920];
	fma.rn.f32 	%f59, %f57, %f58, %f56;
	ld.shared.f32 	%f60, [%r6+64];
	ld.shared.f32 	%f61, [%r9+2048];
	fma.rn.f32 	%f62, %f60, %f61, %f59;
	ld.shared.f32 	%f63, [%r6+68];
	ld.shared.f32 	%f64, [%r9+2176];
	fma.rn.f32 	%f65, %f63, %f64, %f62;
	ld.shared.f32 	%f66, [%r6+72];
	ld.shared.f32 	%f67, [%r9+2304];
	fma.rn.f32 	%f68, %f66, %f67, %f65;
	ld.shared.f32 	%f69, [%r6+76];
	ld.shared.f32 	%f70, [%r9+2432];
	fma.rn.f32 	%f71, %f69, %f70, %f68;
	ld.shared.f32 	%f72, [%r6+80];
	ld.shared.f32 	%f73, [%r9+2560];
	fma.rn.f32 	%f74, %f72, %f73, %f71;
	ld.shared.f32 	%f75, [%r6+84];
	ld.shared.f32 	%f76, [%r9+2688];
	fma.rn.f32 	%f77, %f75, %f76, %f74;
	ld.shared.f32 	%f78, [%r6+88];
	ld.shared.f32 	%f79, [%r9+2816];
	fma.rn.f32 	%f80, %f78, %f79, %f77;
	ld.shared.f32 	%f81, [%r6+92];
	ld.shared.f32 	%f82, [%r9+2944];
	fma.rn.f32 	%f83, %f81, %f82, %f80;
	ld.shared.f32 	%f84, [%r6+96];
	ld.shared.f32 	%f85, [%r9+3072];
	fma.rn.f32 	%f86, %f84, %f85, %f83;
	ld.shared.f32 	%f87, [%r6+100];
	ld.shared.f32 	%f88, [%r9+3200];
	fma.rn.f32 	%f89, %f87, %f88, %f86;
	ld.shared.f32 	%f90, [%r6+104];
	ld.shared.f32 	%f91, [%r9+3328];
	fma.rn.f32 	%f92, %f90, %f91, %f89;
	ld.shared.f32 	%f93, [%r6+108];
	ld.shared.f32 	%f94, [%r9+3456];
	fma.rn.f32 	%f95, %f93, %f94, %f92;
	ld.shared.f32 	%f96, [%r6+112];
	ld.shared.f32 	%f97, [%r9+3584];
	fma.rn.f32 	%f98, %f96, %f97, %f95;
	ld.shared.f32 	%f99, [%r6+116];
	ld.shared.f32 	%f100, [%r9+3712];
	fma.rn.f32 	%f101, %f99, %f100, %f98;
	ld.shared.f32 	%f102, [%r6+120];
	ld.shared.f32 	%f103, [%r9+3840];
	fma.rn.f32 	%f104, %f102, %f103, %f101;
	ld.shared.f32 	%f105, [%r6+124];
	ld.shared.f32 	%f106, [%r9+3968];
	fma.rn.f32 	%f110, %f105, %f106, %f104;
	bar.sync 	0;
	add.s32 	%r40, %r40, 32;
	add.s32 	%r39, %r39, %r11;
	add.s32 	%r38, %r38, 32;
	add.s32 	%r37, %r37, 32;
	add.s32 	%r36, %r36, 32;
	setp.lt.s32 	%p8, %r40, %r25;
	@%p8 bra 	$L__BB0_2;
$L__BB0_7:
	setp.ge.s32 	%p9, %r2, %r23;
	setp.ge.s32 	%p10, %r5, %r24;
	or.pred  	%p11, %p9, %p10;
	@%p11 bra 	$L__BB0_9;
	mad.lo.s32 	%r35, %r24, %r2, %r5;
	cvta.to.global.u64 	%rd10, %rd6;
	mul.wide.s32 	%rd11, %r35, 4;
	add.s64 	%rd12, %rd10, %rd11;
	st.global.f32 	[%rd12], %f110;
$L__BB0_9:
	ret;

}
	// .globl	_Z15tiledGemmPaddedILi32EEvPKfS1_Pfiii
.visible .entry _Z15tiledGemmPaddedILi32EEvPKfS1_Pfiii(
	.param .u64 .ptr .align 1 _Z15tiledGemmPaddedILi32EEvPKfS1_Pfiii_param_0,
	.param .u64 .ptr .align 1 _Z15tiledGemmPaddedILi32EEvPKfS1_Pfiii_param_1,
	.param .u64 .ptr .align 1 _Z15tiledGemmPaddedILi32EEvPKfS1_Pfiii_param_2,
	.param .u32 _Z15tiledGemmPaddedILi32EEvPKfS1_Pfiii_param_3,
	.param .u32 _Z15tiledGemmPaddedILi32EEvPKfS1_Pfiii_param_4,
	.param .u32 _Z15tiledGemmPaddedILi32EEvPKfS1_Pfiii_param_5
)
{
	.reg .pred 	%p<12>;
	.reg .b32 	%r<41>;
	.reg .b32 	%f<111>;
	.reg .b64 	%rd<13>;
	// demoted variable
	.shared .align 4 .b8 _ZZ15tiledGemmPaddedILi32EEvPKfS1_PfiiiE2As[4224];
	// demoted variable
	.shared .align 4 .b8 _ZZ15tiledGemmPaddedILi32EEvPKfS1_PfiiiE2Bs[4224];
	ld.param.u64 	%rd4, [_Z15tiledGemmPaddedILi32EEvPKfS1_Pfiii_param_0];
	ld.param.u64 	%rd5, [_Z15tiledGemmPaddedILi32EEvPKfS1_Pfiii_param_1];
	ld.param.u64 	%rd6, [_Z15tiledGemmPaddedILi32EEvPKfS1_Pfiii_param_2];
	ld.param.u32 	%r23, [_Z15tiledGemmPaddedILi32EEvPKfS1_Pfiii_param_3];
	ld.param.u32 	%r24, [_Z15tiledGemmPaddedILi32EEvPKfS1_Pfiii_param_4];
	ld.param.u32 	%r25, [_Z15tiledGemmPaddedILi32EEvPKfS1_Pfiii_param_5];
	mov.u32 	%r26, %ctaid.y;
	shl.b32 	%r27, %r26, 5;
	mov.u32 	%r38, %tid.y;
	add.s32 	%r2, %r27, %r38;
	mov.u32 	%r28, %ctaid.x;
	shl.b32 	%r3, %r28, 5;
	mov.u32 	%r36, %tid.x;
	add.s32 	%r5, %r3, %r36;
	setp.lt.s32 	%p1, %r25, 1;
	mov.f32 	%f110, 0f00000000;
	@%p1 bra 	$L__BB1_7;
	mul.lo.s32 	%r30, %r38, 132;
	mov.u32 	%r31, _ZZ15tiledGemmPaddedILi32EEvPKfS1_PfiiiE2As;
	add.s32 	%r6, %r31, %r30;
	shl.b32 	%r32, %r36, 2;
	add.s32 	%r7, %r6, %r32;
	mov.u32 	%r33, _ZZ15tiledGemmPaddedILi32EEvPKfS1_PfiiiE2Bs;
	add.s32 	%r9, %r33, %r32;
	add.s32 	%r8, %r9, %r30;
	mad.lo.s32 	%r34, %r38, %r24, %r36;
	add.s32 	%r39, %r34, %r3;
	shl.b32 	%r11, %r24, 5;
	mad.lo.s32 	%r37, %r25, %r2, %r36;
	cvta.to.global.u64 	%rd1, %rd4;
	cvta.to.global.u64 	%rd2, %rd5;
	mov.f32 	%f110, 0f00000000;
	mov.b32 	%r40, 0;
$L__BB1_2:
	setp.ge.s32 	%p2, %r2, %r23;
	mul.wide.s32 	%rd7, %r37, 4;
	add.s64 	%rd3, %rd1, %rd7;
	setp.ge.s32 	%p3, %r36, %r25;
	mov.f32 	%f108, 0f00000000;
	or.pred  	%p4, %p2, %p3;
	@%p4 bra 	$L__BB1_4;
	ld.global.nc.f32 	%f108, [%rd3];
$L__BB1_4:
	setp.ge.s32 	%p5, %r5, %r24;
	st.shared.f32 	[%r7], %f108;
	setp.ge.s32 	%p6, %r38, %r25;
	mov.f32 	%f109, 0f00000000;
	or.pred  	%p7, %p5, %p6;
	@%p7 bra 	$L__BB1_6;
	mul.wide.s32 	%rd8, %r39, 4;
	add.s64 	%rd9, %rd2, %rd8;
	ld.global.nc.f32 	%f109, [%rd9];
$L__BB1_6:
	st.shared.f32 	[%r8], %f109;
	bar.sync 	0;
	ld.shared.f32 	%f12, [%r6];
	ld.shared.f32 	%f13, [%r9];
	fma.rn.f32 	%f14, %f12, %f13, %f110;
	ld.shared.f32 	%f15, [%r6+4];
	ld.shared.f32 	%f16, [%r9+132];
	fma.rn.f32 	%f17, %f15, %f16, %f14;
	ld.shared.f32 	%f18, [%r6+8];
	ld.shared.f32 	%f19, [%r9+264];
	fma.rn.f32 	%f20, %f18, %f19, %f17;
	ld.shared.f32 	%f21, [%r6+12];
	ld.shared.f32 	%f22, [%r9+396];
	fma.rn.f32 	%f23, %f21, %f22, %f20;
	ld.shared.f32 	%f24, [%r6+16];
	ld.shared.f32 	%f25, [%r9+528];
	fma.rn.f32 	%f26, %f24, %f25, %f23;
	ld.shared.f32 	%f27, [%r6+20];
	ld.shared.f32 	%f28, [%r9+660];
	fma.rn.f32 	%f29, %f27, %f28, %f26;
	ld.shared.f32 	%f30, [%r6+24];
	ld.shared.f32 	%f31, [%r9+792];
	fma.rn.f32 	%f32, %f30, %f31, %f29;
	ld.shared.f32 	%f33, [%r6+28];
	ld.shared.f32 	%f34, [%r9+924];
	fma.rn.f32 	%f35, %f33, %f34, %f32;
	ld.shared.f32 	%f36, [%r6+32];
	ld.shared.f32 	%f37, [%r9+1056];
	fma.rn.f32 	%f38, %f36, %f37, %f35;
	ld.shared.f32 	%f39, [%r6+36];
	ld.shared.f32 	%f40, [%r9+1188];
	fma.rn.f32 	%f41, %f39, %f40, %f38;
	ld.shared.f32 	%f42, [%r6+40];
	ld.shared.f32 	%f43, [%r9+1320];
	fma.rn.f32 	%f44, %f42, %f43, %f41;
	ld.shared.f32 	%f45, [%r6+44];
	ld.shared.f32 	%f46, [%r9+1452];
	fma.rn.f32 	%f47, %f45, %f46, %f44;
	ld.shared.f32 	%f48, [%r6+48];
	ld.shared.f32 	%f49, [%r9+1584];
	fma.rn.f32 	%f50, %f48, %f49, %f47;
	ld.shared.f32 	%f51, [%r6+52];
	ld.shared.f32 	%f52, [%r9+1716];
	fma.rn.f32 	%f53, %f51, %f52, %f50;
	ld.shared.f32 	%f54, [%r6+56];
	ld.shared.f32 	%f55, [%r9+1848];
	fma.rn.f32 	%f56, %f54, %f55, %f53;
	ld.shared.f32 	%f57, [%r6+60];
	ld.shared.f32 	%f58, [%r9+1980];
	fma.rn.f32 	%f59, %f57, %f58, %f56;
	ld.shared.f32 	%f60, [%r6+64];
	ld.shared.f32 	%f61, [%r9+2112];
	fma.rn.f32 	%f62, %f60, %f61, %f59;
	ld.shared.f32 	%f63, [%r6+68];
	ld.shared.f32 	%f64, [%r9+2244];
	fma.rn.f32 	%f65, %f63, %f64, %f62;
	ld.shared.f32 	%f66, [%r6+72];
	ld.shared.f32 	%f67, [%r9+2376];
	fma.rn.f32 	%f68, %f66, %f67, %f65;
	ld.shared.f32 	%f69, [%r6+76];
	ld.shared.f32 	%f70, [%r9+2508];
	fma.rn.f32 	%f71, %f69, %f70, %f68;
	ld.shared.f32 	%f72, [%r6+80];
	ld.shared.f32 	%f73, [%r9+2640];
	fma.rn.f32 	%f74, %f72, %f73, %f71;
	ld.shared.f32 	%f75, [%r6+84];
	ld.shared.f32 	%f76, [%r9+2772];
	fma.rn.f32 	%f77, %f75, %f76, %f74;
	ld.shared.f32 	%f78, [%r6+88];
	ld.shared.f32 	%f79, [%r9+2904];
	fma.rn.f32 	%f80, %f78, %f79, %f77;
	ld.shared.f32 	%f81, [%r6+92];
	ld.shared.f32 	%f82, [%r9+3036];
	fma.rn.f32 	%f83, %f81, %f82, %f80;
	ld.shared.f32 	%f84, [%r6+96];
	ld.shared.f32 	%f85, [%r9+3168];
	fma.rn.f32 	%f86, %f84, %f85, %f83;
	ld.shared.f32 	%f87, [%r6+100];
	ld.shared.f32 	%f88, [%r9+3300];
	fma.rn.f32 	%f89, %f87, %f88, %f86;
	ld.shared.f32 	%f90, [%r6+104];
	ld.shared.f32 	%f91, [%r9+3432];
	fma.rn.f32 	%f92, %f90, %f91, %f89;
	ld.shared.f32 	%f93, [%r6+108];
	ld.shared.f32 	%f94, [%r9+3564];
	fma.rn.f32 	%f95, %f93, %f94, %f92;
	ld.shared.f32 	%f96, [%r6+112];
	ld.shared.f32 	%f97, [%r9+3696];
	fma.rn.f32 	%f98, %f96, %f97, %f95;
	ld.shared.f32 	%f99, [%r6+116];
	ld.shared.f32 	%f100, [%r9+3828];
	fma.rn.f32 	%f101, %f99, %f100, %f98;
	ld.shared.f32 	%f102, [%r6+120];
	ld.shared.f32 	%f103, [%r9+3960];
	fma.rn.f32 	%f104, %f102, %f103, %f101;
	ld.shared.f32 	%f105, [%r6+124];
	ld.shared.f32 	%f106, [%r9+4092];
	fma.rn.f32 	%f110, %f105, %f106, %f104;
	bar.sync 	0;
	add.s32 	%r40, %r40, 32;
	add.s32 	%r39, %r39, %r11;
	add.s32 	%r38, %r38, 32;
	add.s32 	%r37, %r37, 32;
	add.s32 	%r36, %r36, 32;
	setp.lt.s32 	%p8, %r40, %r25;
	@%p8 bra 	$L__BB1_2;
$L__BB1_7:
	setp.ge.s32 	%p9, %r2, %r23;
	setp.ge.s32 	%p10, %r5, %r24;
	or.pred  	%p11, %p9, %p10;
	@%p11 bra 	$L__BB1_9;
	mad.lo.s32 	%r35, %r24, %r2, %r5;
	cvta.to.global.u64 	%rd10, %rd6;
	mul.wide.s32 	%rd11, %r35, 4;
	add.s64 	%rd12, %rd10, %rd11;
	st.global.f32 	[%rd12], %f110;
$L__BB1_9:
	ret;

}
	// .globl	_Z15tiledGemmTransBILi32EEvPKfS1_Pfiii
.visible .entry _Z15tiledGemmTransBILi32EEvPKfS1_Pfiii(
	.param .u64 .ptr .align 1 _Z15tiledGemmTransBILi32EEvPKfS1_Pfiii_param_0,
	.param .u64 .ptr .align 1 _Z15tiledGemmTransBILi32EEvPKfS1_Pfiii_param_1,
	.param .u64 .ptr .align 1 _Z15tiledGemmTransBILi32EEvPKfS1_Pfiii_param_2,
	.param .u32 _Z15tiledGemmTransBILi32EEvPKfS1_Pfiii_param_3,
	.param .u32 _Z15tiledGemmTransBILi32EEvPKfS1_Pfiii_param_4,
	.param .u32 _Z15tiledGemmTransBILi32EEvPKfS1_Pfiii_param_5
)
{
	.reg .pred 	%p<12>;
	.reg .b32 	%r<41>;
	.reg .b32 	%f<111>;
	.reg .b64 	%rd<13>;
	// demoted variable
	.shared .align 4 .b8 _ZZ15tiledGemmTransBILi32EEvPKfS1_PfiiiE2As[4224];
	// demoted variable
	.shared .align 4 .b8 _ZZ15tiledGemmTransBILi32EEvPKfS1_PfiiiE3BsT[4224];
	ld.param.u64 	%rd4, [_Z15tiledGemmTransBILi32EEvPKfS1_Pfiii_param_0];
	ld.param.u64 	%rd5, [_Z15tiledGemmTransBILi32EEvPKfS1_Pfiii_param_1];
	ld.param.u64 	%rd6, [_Z15tiledGemmTransBILi32EEvPKfS1_Pfiii_param_2];
	ld.param.u32 	%r23, [_Z15tiledGemmTransBILi32EEvPKfS1_Pfiii_param_3];
	ld.param.u32 	%r24, [_Z15tiledGemmTransBILi32EEvPKfS1_Pfiii_param_4];
	ld.param.u32 	%r25, [_Z15tiledGemmTransBILi32EEvPKfS1_Pfiii_param_5];
	mov.u32 	%r26, %ctaid.y;
	shl.b32 	%r27, %r26, 5;
	mov.u32 	%r38, %tid.y;
	add.s32 	%r2, %r27, %r38;
	mov.u32 	%r28, %ctaid.x;
	shl.b32 	%r3, %r28, 5;
	mov.u32 	%r36, %tid.x;
	add.s32 	%r5, %r3, %r36;
	setp.lt.s32 	%p1, %r25, 1;
	mov.f32 	%f110, 0f00000000;
	@%p1 bra 	$L__BB2_7;
	mov.u32 	%r30, _ZZ15tiledGemmTransBILi32EEvPKfS1_PfiiiE2As;
	mad.lo.s32 	%r6, %r38, 132, %r30;
	shl.b32 	%r31, %r36, 2;
	add.s32 	%r7, %r6, %r31;
	mov.u32 	%r32, _ZZ15tiledGemmTransBILi32EEvPKfS1_PfiiiE3BsT;
	mad.lo.s32 	%r8, %r36, 132, %r32;
	shl.b32 	%r33, %r38, 2;
	add.s32 	%r9, %r8, %r33;
	mad.lo.s32 	%r34, %r38, %r24, %r36;
	add.s32 	%r39, %r34, %r3;
	shl.b32 	%r11, %r24, 5;
	mad.lo.s32 	%r37, %r25, %r2, %r36;
	cvta.to.global.u64 	%rd1, %rd4;
	cvta.to.global.u64 	%rd2, %rd5;
	mov.f32 	%f110, 0f00000000;
	mov.b32 	%r40, 0;
$L__BB2_2:
	setp.ge.s32 	%p2, %r2, %r23;
	mul.wide.s32 	%rd7, %r37, 4;
	add.s64 	%rd3, %rd1, %rd7;
	setp.ge.s32 	%p3, %r36, %r25;
	mov.f32 	%f108, 0f00000000;
	or.pred  	%p4, %p2, %p3;
	@%p4 bra 	$L__BB2_4;
	ld.global.nc.f32 	%f108, [%rd3];
$L__BB2_4:
	setp.ge.s32 	%p5, %r5, %r24;
	st.shared.f32 	[%r7], %f108;
	setp.ge.s32 	%p6, %r38, %r25;
	mov.f32 	%f109, 0f00000000;
	or.pred  	%p7, %p5, %p6;
	@%p7 bra 	$L__BB2_6;
	mul.wide.s32 	%rd8, %r39, 4;
	add.s64 	%rd9, %rd2, %rd8;
	ld.global.nc.f32 	%f109, [%rd9];
$L__BB2_6:
	st.shared.f32 	[%r9], %f109;
	bar.sync 	0;
	ld.shared.f32 	%f12, [%r6];
	ld.shared.f32 	%f13, [%r8];
	fma.rn.f32 	%f14, %f12, %f13, %f110;
	ld.shared.f32 	%f15, [%r6+4];
	ld.shared.f32 	%f16, [%r8+4];
	fma.rn.f32 	%f17, %f15, %f16, %f14;
	ld.shared.f32 	%f18, [%r6+8];
	ld.shared.f32 	%f19, [%r8+8];
	fma.rn.f32 	%f20, %f18, %f19, %f17;
	ld.shared.f32 	%f21, [%r6+12];
	ld.shared.f32 	%f22, [%r8+12];
	fma.rn.f32 	%f23, %f21, %f22, %f20;
	ld.shared.f32 	%f24, [%r6+16];
	ld.shared.f32 	%f25, [%r8+16];
	fma.rn.f32 	%f26, %f24, %f25, %f23;
	ld.shared.f32 	%f27, [%r6+20];
	ld.shared.f32 	%f28, [%r8+20];
	fma.rn.f32 	%f29, %f27, %f28, %f26;
	ld.shared.f32 	%f30, [%r6+24];
	ld.shared.f32 	%f31, [%r8+24];
	fma.rn.f32 	%f32, %f30, %f31, %f29;
	ld.shared.f32 	%f33, [%r6+28];
	ld.shared.f32 	%f34, [%r8+28];
	fma.rn.f32 	%f35, %f33, %f34, %f32;
	ld.shared.f32 	%f36, [%r6+32];
	ld.shared.f32 	%f37, [%r8+32];
	fma.rn.f32 	%f38, %f36, %f37, %f35;
	ld.shared.f32 	%f39, [%r6+36];
	ld.shared.f32 	%f40, [%r8+36];
	fma.rn.f32 	%f41, %f39, %f40, %f38;
	ld.shared.f32 	%f42, [%r6+40];
	ld.shared.f32 	%f43, [%r8+40];
	fma.rn.f32 	%f44, %f42, %f43, %f41;
	ld.shared.f32 	%f45, [%r6+44];
	ld.shared.f32 	%f46, [%r8+44];
	fma.rn.f32 	%f47, %f45, %f46, %f44;
	ld.shared.f32 	%f48, [%r6+48];
	ld.shared.f32 	%f49, [%r8+48];
	fma.rn.f32 	%f50, %f48, %f49, %f47;
	ld.shared.f32 	%f51, [%r6+52];
	ld.shared.f32 	%f52, [%r8+52];
	fma.rn.f32 	%f53, %f51, %f52, %f50;
	ld.shared.f32 	%f54, [%r6+56];
	ld.shared.f32 	%f55, [%r8+56];
	fma.rn.f32 	%f56, %f54, %f55, %f53;
	ld.shared.f32 	%f57, [%r6+60];
	ld.shared.f32 	%f58, [%r8+60];
	fma.rn.f32 	%f59, %f57, %f58, %f56;
	ld.shared.f32 	%f60, [%r6+64];
	ld.shared.f32 	%f61, [%r8+64];
	fma.rn.f32 	%f62, %f60, %f61, %f59;
	ld.shared.f32 	%f63, [%r6+68];
	ld.shared.f32 	%f64, [%r8+68];
	fma.rn.f32 	%f65, %f63, %f64, %f62;
	ld.shared.f32 	%f66, [%r6+72];
	ld.shared.f32 	%f67, [%r8+72];
	fma.rn.f32 	%f68, %f66, %f67, %f65;
	ld.shared.f32 	%f69, [%r6+76];
	ld.shared.f32 	%f70, [%r8+76];
	fma.rn.f32 	%f71, %f69, %f70, %f68;
	ld.shared.f32 	%f72, [%r6+80];
	ld.shared.f32 	%f73, [%r8+80];
	fma.rn.f32 	%f74, %f72, %f73, %f71;
	ld.shared.f32 	%f75, [%r6+84];
	ld.shared.f32 	%f76, [%r8+84];
	fma.rn.f32 	%f77, %f75, %f76, %f74;
	ld.shared.f32 	%f78, [%r6+88];
	ld.shared.f32 	%f79, [%r8+88];
	fma.rn.f32 	%f80, %f78, %f79, %f77;
	ld.shared.f32 	%f81, [%r6+92];
	ld.shared.f32 	%f82, [%r8+92];
	fma.rn.f32 	%f83, %f81, %f82, %f80;
	ld.shared.f32 	%f84, [%r6+96];
	ld.shared.f32 	%f85, [%r8+96];
	fma.rn.f32 	%f86, %f84, %f85, %f83;
	ld.shared.f32 	%f87, [%r6+100];
	ld.shared.f32 	%f88, [%r8+100];
	fma.rn.f32 	%f89, %f87, %f88, %f86;
	ld.shared.f32 	%f90, [%r6+104];
	ld.shared.f32 	%f91, [%r8+104];
	fma.rn.f32 	%f92, %f90, %f91, %f89;
	ld.shared.f32 	%f93, [%r6+108];
	ld.shared.f32 	%f94, [%r8+108];
	fma.rn.f32 	%f95, %f93, %f94, %f92;
	ld.shared.f32 	%f96, [%r6+112];
	ld.shared.f32 	%f97, [%r8+112];
	fma.rn.f32 	%f98, %f96, %f97, %f95;
	ld.shared.f32 	%f99, [%r6+116];
	ld.shared.f32 	%f100, [%r8+116];
	fma.rn.f32 	%f101, %f99, %f100, %f98;
	ld.shared.f32 	%f102, [%r6+120];
	ld.shared.f32 	%f103, [%r8+120];
	fma.rn.f32 	%f104, %f102, %f103, %f101;
	ld.shared.f32 	%f105, [%r6+124];
	ld.shared.f32 	%f106, [%r8+124];
	fma.rn.f32 	%f110, %f105, %f106, %f104;
	bar.sync 	0;
	add.s32 	%r40, %r40, 32;
	add.s32 	%r39, %r39, %r11;
	add.s32 	%r38, %r38, 32;
	add.s32 	%r37, %r37, 32;
	add.s32 	%r36, %r36, 32;
	setp.lt.s32 	%p8, %r40, %r25;
	@%p8 bra 	$L__BB2_2;
$L__BB2_7:
	setp.ge.s32 	%p9, %r2, %r23;
	setp.ge.s32 	%p10, %r5, %r24;
	or.pred  	%p11, %p9, %p10;
	@%p11 bra 	$L__BB2_9;
	mad.lo.s32 	%r35, %r24, %r2, %r5;
	cvta.to.global.u64 	%rd10, %rd6;
	mul.wide.s32 	%rd11, %r35, 4;
	add.s64 	%rd12, %rd10, %rd11;
	st.global.f32 	[%rd12], %f110;
$L__BB2_9:
	ret;

}


// ===== COMPILED SASS (sm_100) =====

	.target	sm_100

	.elftype	@"ET_EXEC"


//--------------------- .note.nv.tkinfo           --------------------------
	.section	.note.nv.tkinfo,"",@"SHT_NOTE"
	.sectionflags	@"SHF_NOTE_NV_TKINFO"
	.tkinfo
        /*0018*/ 	.word	0x00000002
        /*0030*/ 	.string	""
        /*0030*/ 	.string	"ptxas"
        /*0030*/ 	.string	"Cuda compilation tools, release 13.0, V13.0.88"
        /*0030*/ 	.string	"Build cuda_13.0.r13.0/compiler.36424714_0"
        /*0030*/ 	.string	"-arch sm_100 -m 64 "



//--------------------- .note.nv.cuinfo           --------------------------
	.section	.note.nv.cuinfo,"",@"SHT_NOTE"
	.sectionflags	@"SHF_NOTE_NV_CUINFO"
        /*0018*/ 	.short	0x0002
        /*001a*/ 	.short	0x0064
        /*001c*/ 	.short	0x0082
	.zero		2


//--------------------- .nv.info                  --------------------------
	.section	.nv.info,"",@"SHT_CUDA_INFO"
	.align	4


	//----- nvinfo : EIATTR_REGCOUNT
	.align		4
        /*0000*/ 	.byte	0x04, 0x2f
        /*0002*/ 	.short	(.L_1 - .L_0)
	.align		4
.L_0:
        /*0004*/ 	.word	index@(_Z14tiledGemmNoPadILi32EEvPKfS1_Pfiii)
        /*0008*/ 	.word	0x00000020


	//----- nvinfo : EIATTR_FRAME_SIZE
	.align		4
.L_1:
        /*000c*/ 	.byte	0x04, 0x11
        /*000e*/ 	.short	(.L_3 - .L_2)
	.align		4
.L_2:
        /*0010*/ 	.word	index@(_Z14tiledGemmNoPadILi32EEvPKfS1_Pfiii)
        /*0014*/ 	.word	0x00000000


	//----- nvinfo : EIATTR_REGCOUNT
	.align		4
.L_3:
        /*0018*/ 	.byte	0x04, 0x2f
        /*001a*/ 	.short	(.L_5 - .L_4)
	.align		4
.L_4:
        /*001c*/ 	.word	index@(_Z15tiledGemmPaddedILi32EEvPKfS1_Pfiii)
        /*0020*/ 	.word	0x0000001e


	//----- nvinfo : EIATTR_FRAME_SIZE
	.align		4
.L_5:
        /*0024*/ 	.byte	0x04, 0x11
        /*0026*/ 	.short	(.L_7 - .L_6)
	.align		4
.L_6:
        /*0028*/ 	.word	index@(_Z15tiledGemmPaddedILi32EEvPKfS1_Pfiii)
        /*002c*/ 	.word	0x00000000


	//----- nvinfo : EIATTR_REGCOUNT
	.align		4
.L_7:
        /*0030*/ 	.byte	0x04, 0x2f
        /*0032*/ 	.short	(.L_9 - .L_8)
	.align		4
.L_8:
        /*0034*/ 	.word	index@(_Z15tiledGemmTransBILi32EEvPKfS1_Pfiii)
        /*0038*/ 	.word	0x0000001e


	//----- nvinfo : EIATTR_FRAME_SIZE
	.align		4
.L_9:
        /*003c*/ 	.byte	0x04, 0x11
        /*003e*/ 	.short	(.L_11 - .L_10)
	.align		4
.L_10:
        /*0040*/ 	.word	index@(_Z15tiledGemmTransBILi32EEvPKfS1_Pfiii)
        /*0044*/ 	.word	0x00000000


	//----- nvinfo : EIATTR_MIN_STACK_SIZE
	.align		4
.L_11:
        /*0048*/ 	.byte	0x04, 0x12
        /*004a*/ 	.short	(.L_13 - .L_12)
	.align		4
.L_12:
        /*004c*/ 	.word	index@(_Z15tiledGemmTransBILi32EEvPKfS1_Pfiii)
        /*0050*/ 	.word	0x00000000


	//----- nvinfo : EIATTR_MIN_STACK_SIZE
	.align		4
.L_13:
        /*0054*/ 	.byte	0x04, 0x12
        /*0056*/ 	.short	(.L_15 - .L_14)
	.align		4
.L_14:
        /*0058*/ 	.word	index@(_Z15tiledGemmPaddedILi32EEvPKfS1_Pfiii)
        /*005c*/ 	.word	0x00000000


	//----- nvinfo : EIATTR_MIN_STACK_SIZE
	.align		4
.L_15:
        /*0060*/ 	.byte	0x04, 0x12
        /*0062*/ 	.short	(.L_17 - .L_16)
	.align		4
.L_16:
        /*0064*/ 	.word	index@(_Z14tiledGemmNoPadILi32EEvPKfS1_Pfiii)
        /*0068*/ 	.word	0x00000000
.L_17:


//--------------------- .nv.compat                --------------------------
	.section	.nv.compat,"",@"SHT_CUDA_COMPAT_INFO"
	.align	4
        /*0000*/ 	.byte	0x02, 0x09, 0x00, 0x00, 0x02, 0x02, 0x01, 0x00, 0x02, 0x05, 0x05, 0x00, 0x03, 0x07, 0x01, 0x01
        /*0010*/ 	.byte	0x02, 0x03, 0x00, 0x00, 0x02, 0x06, 0x01, 0x00, 0x04, 0x0b, 0x08, 0x00, 0x09, 0x00, 0x00, 0x00
        /*0020*/ 	.byte	0x00, 0x00, 0x00, 0x00


//--------------------- .nv.info._Z15tiledGemmTransBILi32EEvPKfS1_Pfiii --------------------------
	.section	.nv.info._Z15tiledGemmTransBILi32EEvPKfS1_Pfiii,"",@"SHT_CUDA_INFO"
	.sectionflags	@""
	.align	4


	//----- nvinfo : EIATTR_CUDA_API_VERSION
	.align		4
        /*0000*/ 	.byte	0x04, 0x37
        /*0002*/ 	.short	(.L_19 - .L_18)
.L_18:
        /*0004*/ 	.word	0x00000082


	//----- nvinfo : EIATTR_KPARAM_INFO
	.align		4
.L_19:
        /*0008*/ 	.byte	0x04, 0x17
        /*000a*/ 	.short	(.L_21 - .L_20)
.L_20:
        /*000c*/ 	.word	0x00000000
        /*0010*/ 	.short	0x0005
        /*0012*/ 	.short	0x0020
        /*0014*/ 	.byte	0x00, 0xf0, 0x11, 0x00


	//----- nvinfo : EIATTR_KPARAM_INFO
	.align		4
.L_21:
        /*0018*/ 	.byte	0x04, 0x17
        /*001a*/ 	.short	(.L_23 - .L_22)
.L_22:
        /*001c*/ 	.word	0x00000000
        /*0020*/ 	.short	0x0004
        /*0022*/ 	.short	0x001c
        /*0024*/ 	.byte	0x00, 0xf0, 0x11, 0x00


	//----- nvinfo : EIATTR_KPARAM_INFO
	.align		4
.L_23:
        /*0028*/ 	.byte	0x04, 0x17
        /*002a*/ 	.short	(.L_25 - .L_24)
.L_24:
        /*002c*/ 	.word	0x00000000
        /*0030*/ 	.short	0x0003
        /*0032*/ 	.short	0x0018
        /*0034*/ 	.byte	0x00, 0xf0, 0x11, 0x00


	//----- nvinfo : EIATTR_KPARAM_INFO
	.align		4
.L_25:
        /*0038*/ 	.byte	0x04, 0x17
        /*003a*/ 	.short	(.L_27 - .L_26)
.L_26:
        /*003c*/ 	.word	0x00000000
        /*0040*/ 	.short	0x0002
        /*0042*/ 	.short	0x0010
        /*0044*/ 	.byte	0x00, 0xf5, 0x21, 0x00


	//----- nvinfo : EIATTR_KPARAM_INFO
	.align		4
.L_27:
        /*0048*/ 	.byte	0x04, 0x17
        /*004a*/ 	.short	(.L_29 - .L_28)
.L_28:
        /*004c*/ 	.word	0x00000000
        /*0050*/ 	.short	0x0001
        /*0052*/ 	.short	0x0008
        /*0054*/ 	.byte	0x00, 0xf5, 0x21, 0x00


	//----- nvinfo : EIATTR_KPARAM_INFO
	.align		4
.L_29:
        /*0058*/ 	.byte	0x04, 0x17
        /*005a*/ 	.short	(.L_31 - .L_30)
.L_30:
        /*005c*/ 	.word	0x00000000
        /*0060*/ 	.short	0x0000
        /*0062*/ 	.short	0x0000
        /*0064*/ 	.byte	0x00, 0xf5, 0x21, 0x00


	//----- nvinfo : EIATTR_SPARSE_MMA_MASK
	.align		4
.L_31:
        /*0068*/ 	.byte	0x03, 0x50
        /*006a*/ 	.short	0x0000


	//----- nvinfo : EIATTR_MAXREG_COUNT
	.align		4
        /*006c*/ 	.byte	0x03, 0x1b
        /*006e*/ 	.short	0x00ff


	//----- nvinfo : EIATTR_NUM_BARRIERS
	.align		4
        /*0070*/ 	.byte	0x02, 0x4c
        /*0072*/ 	.byte	0x01
	.zero		1


	//----- nvinfo : EIATTR_MERCURY_ISA_VERSION
	.align		4
        /*0074*/ 	.byte	0x03, 0x5f
        /*0076*/ 	.short	0x0101


	//----- nvinfo : EIATTR_VRC_CTA_INIT_COUNT
	.align		4
        /*0078*/ 	.byte	0x02, 0x4a
	.zero		1
	.zero		1


	//----- nvinfo : EIATTR_EXIT_INSTR_OFFSETS
	.align		4
        /*007c*/ 	.byte	0x04, 0x1c
        /*007e*/ 	.short	(.L_33 - .L_32)


	//   ....[0]....
.L_32:
        /*0080*/ 	.word	0x00000980


	//   ....[1]....
        /*0084*/ 	.word	0x000009d0


	//----- nvinfo : EIATTR_CBANK_PARAM_SIZE
	.align		4
.L_33:
        /*0088*/ 	.byte	0x03, 0x19
        /*008a*/ 	.short	0x0024


	//----- nvinfo : EIATTR_PARAM_CBANK
	.align		4
        /*008c*/ 	.byte	0x04, 0x0a
        /*008e*/ 	.short	(.L_35 - .L_34)
	.align		4
.L_34:
        /*0090*/ 	.word	index@(.nv.constant0._Z15tiledGemmTransBILi32EEvPKfS1_Pfiii)
        /*0094*/ 	.short	0x0380
        /*0096*/ 	.short	0x0024


	//----- nvinfo : EIATTR_SW_WAR
	.align		4
.L_35:
        /*0098*/ 	.byte	0x04, 0x36
        /*009a*/ 	.short	(.L_37 - .L_36)
.L_36:
        /*009c*/ 	.word	0x00000008
.L_37:


//--------------------- .nv.info._Z15tiledGemmPaddedILi32EEvPKfS1_Pfiii --------------------------
	.section	.nv.info._Z15tiledGemmPaddedILi32EEvPKfS1_Pfiii,"",@"SHT_CUDA_INFO"
	.sectionflags	@""
	.align	4


	//----- nvinfo : EIATTR_CUDA_API_VERSION
	.align		4
        /*0000*/ 	.byte	0x04, 0x37
        /*0002*/ 	.short	(.L_39 - .L_38)
.L_38:
        /*0004*/ 	.word	0x00000082


	//----- nvinfo : EIATTR_KPARAM_INFO
	.align		4
.L_39:
        /*0008*/ 	.byte	0x04, 0x17
        /*000a*/ 	.short	(.L_41 - .L_40)
.L_40:
        /*000c*/ 	.word	0x00000000
        /*0010*/ 	.short	0x0005
        /*0012*/ 	.short	0x0020
        /*0014*/ 	.byte	0x00, 0xf0, 0x11, 0x00


	//----- nvinfo : EIATTR_KPARAM_INFO
	.align		4
.L_41:
        /*0018*/ 	.byte	0x04, 0x17
        /*001a*/ 	.short	(.L_43 - .L_42)
.L_42:
        /*001c*/ 	.word	0x00000000
        /*0020*/ 	.short	0x0004
        /*0022*/ 	.short	0x001c
        /*0024*/ 	.byte	0x00, 0xf0, 0x11, 0x00


	//----- nvinfo : EIATTR_KPARAM_INFO
	.align		4
.L_43:
        /*0028*/ 	.byte	0x04, 0x17
        /*002a*/ 	.short	(.L_45 - .L_44)
.L_44:
        /*002c*/ 	.word	0x00000000
        /*0030*/ 	.short	0x0003
        /*0032*/ 	.short	0x0018
        /*0034*/ 	.byte	0x00, 0xf0, 0x11, 0x00


	//----- nvinfo : EIATTR_KPARAM_INFO
	.align		4
.L_45:
        /*0038*/ 	.byte	0x04, 0x17
        /*003a*/ 	.short	(.L_47 - .L_46)
.L_46:
        /*003c*/ 	.word	0x00000000
        /*0040*/ 	.short	0x0002
        /*0042*/ 	.short	0x0010
        /*0044*/ 	.byte	0x00, 0xf5, 0x21, 0x00


	//----- nvinfo : EIATTR_KPARAM_INFO
	.align		4
.L_47:
        /*0048*/ 	.byte	0x04, 0x17
        /*004a*/ 	.short	(.L_49 - .L_48)
.L_48:
        /*004c*/ 	.word	0x00000000
        /*0050*/ 	.short	0x0001
        /*0052*/ 	.short	0x0008
        /*0054*/ 	.byte	0x00, 0xf5, 0x21, 0x00


	//----- nvinfo : EIATTR_KPARAM_INFO
	.align		4
.L_49:
        /*0058*/ 	.byte	0x04, 0x17
        /*005a*/ 	.short	(.L_51 - .L_50)
.L_50:
        /*005c*/ 	.word	0x00000000
        /*0060*/ 	.short	0x0000
        /*0062*/ 	.short	0x0000
        /*0064*/ 	.byte	0x00, 0xf5, 0x21, 0x00


	//----- nvinfo : EIATTR_SPARSE_MMA_MASK
	.align		4
.L_51:
        /*0068*/ 	.byte	0x03, 0x50
        /*006a*/ 	.short	0x0000


	//----- nvinfo : EIATTR_MAXREG_COUNT
	.align		4
        /*006c*/ 	.byte	0x03, 0x1b
        /*006e*/ 	.short	0x00ff


	//----- nvinfo : EIATTR_NUM_BARRIERS
	.align		4
        /*0070*/ 	.byte	0x02, 0x4c
        /*0072*/ 	.byte	0x01
	.zero		1


	//----- nvinfo : EIATTR_MERCURY_ISA_VERSION
	.align		4
        /*0074*/ 	.byte	0x03, 0x5f
        /*0076*/ 	.short	0x0101


	//----- nvinfo : EIATTR_VRC_CTA_INIT_COUNT
	.align		4
        /*0078*/ 	.byte	0x02, 0x4a
	.zero		1
	.zero		1


	//----- nvinfo : EIATTR_EXIT_INSTR_OFFSETS
	.align		4
        /*007c*/ 	.byte	0x04, 0x1c
        /*007e*/ 	.short	(.L_53 - .L_52)


	//   ....[0]....
.L_52:
        /*0080*/ 	.word	0x00000980


	//   ....[1]....
        /*0084*/ 	.word	0x000009d0


	//----- nvinfo : EIATTR_CBANK_PARAM_SIZE
	.align		4
.L_53:
        /*0088*/ 	.byte	0x03, 0x19
        /*008a*/ 	.short	0x0024


	//----- nvinfo : EIATTR_PARAM_CBANK
	.align		4
        /*008c*/ 	.byte	0x04, 0x0a
        /*008e*/ 	.short	(.L_55 - .L_54)
	.align		4
.L_54:
        /*0090*/ 	.word	index@(.nv.constant0._Z15tiledGemmPaddedILi32EEvPKfS1_Pfiii)
        /*0094*/ 	.short	0x0380
        /*0096*/ 	.short	0x0024


	//----- nvinfo : EIATTR_SW_WAR
	.align		4
.L_55:
        /*0098*/ 	.byte	0x04, 0x36
        /*009a*/ 	.short	(.L_57 - .L_56)
.L_56:
        /*009c*/ 	.word	0x00000008
.L_57:


//--------------------- .nv.info._Z14tiledGemmNoPadILi32EEvPKfS1_Pfiii --------------------------
	.section	.nv.info._Z14tiledGemmNoPadILi32EEvPKfS1_Pfiii,"",@"SHT_CUDA_INFO"
	.sectionflags	@""
	.align	4


	//----- nvinfo : EIATTR_CUDA_API_VERSION
	.align		4
        /*0000*/ 	.byte	0x04, 0x37
        /*0002*/ 	.short	(.L_59 - .L_58)
.L_58:
        /*0004*/ 	.word	0x00000082


	//----- nvinfo : EIATTR_KPARAM_INFO
	.align		4
.L_59:
        /*0008*/ 	.byte	0x04, 0x17
        /*000a*/ 	.short	(.L_61 - .L_60)
.L_60:
        /*000c*/ 	.word	0x00000000
        /*0010*/ 	.short	0x0005
        /*0012*/ 	.short	0x0020
        /*0014*/ 	.byte	0x00, 0xf0, 0x11, 0x00


	//----- nvinfo : EIATTR_KPARAM_INFO
	.align		4
.L_61:
        /*0018*/ 	.byte	0x04, 0x17
        /*001a*/ 	.short	(.L_63 - .L_62)
.L_62:
        /*001c*/ 	.word	0x00000000
        /*0020*/ 	.short	0x0004
        /*0022*/ 	.short	0x001c
        /*0024*/ 	.byte	0x00, 0xf0, 0x11, 0x00


	//----- nvinfo : EIATTR_KPARAM_INFO
	.align		4
.L_63:
        /*0028*/ 	.byte	0x04, 0x17
        /*002a*/ 	.short	(.L_65 - .L_64)
.L_64:
        /*002c*/ 	.word	0x00000000
        /*0030*/ 	.short	0x0003
        /*0032*/ 	.short	0x0018
        /*0034*/ 	.byte	0x00, 0xf0, 0x11, 0x00


	//----- nvinfo : EIATTR_KPARAM_INFO
	.align		4
.L_65:
        /*0038*/ 	.byte	0x04, 0x17
        /*003a*/ 	.short	(.L_67 - .L_66)
.L_66:
        /*003c*/ 	.word	0x00000000
        /*0040*/ 	.short	0x0002
        /*0042*/ 	.short	0x0010
        /*0044*/ 	.byte	0x00, 0xf5, 0x21, 0x00


	//----- nvinfo : EIATTR_KPARAM_INFO
	.align		4
.L_67:
        /*0048*/ 	.byte	0x04, 0x17
        /*004a*/ 	.short	(.L_69 - .L_68)
.L_68:
        /*004c*/ 	.word	0x00000000
        /*0050*/ 	.short	0x0001
        /*0052*/ 	.short	0x0008
        /*0054*/ 	.byte	0x00, 0xf5, 0x21, 0x00


	//----- nvinfo : EIATTR_KPARAM_INFO
	.align		4
.L_69:
        /*0058*/ 	.byte	0x04, 0x17
        /*005a*/ 	.short	(.L_71 - .L_70)
.L_70:
        /*005c*/ 	.word	0x00000000
        /*0060*/ 	.short	0x0000
        /*0062*/ 	.short	0x0000
        /*0064*/ 	.byte	0x00, 0xf5, 0x21, 0x00


	//----- nvinfo : EIATTR_SPARSE_MMA_MASK
	.align		4
.L_71:
        /*0068*/ 	.byte	0x03, 0x50
        /*006a*/ 	.short	0x0000


	//----- nvinfo : EIATTR_MAXREG_COUNT
	.align		4
        /*006c*/ 	.byte	0x03, 0x1b
        /*006e*/ 	.short	0x00ff


	//----- nvinfo : EIATTR_NUM_BARRIERS
	.align		4
        /*0070*/ 	.byte	0x02, 0x4c
        /*0072*/ 	.byte	0x01
	.zero		1


	//----- nvinfo : EIATTR_MERCURY_ISA_VERSION
	.align		4
        /*0074*/ 	.byte	0x03, 0x5f
        /*0076*/ 	.short	0x0101


	//----- nvinfo : EIATTR_VRC_CTA_INIT_COUNT
	.align		4
        /*0078*/ 	.byte	0x02, 0x4a
	.zero		1
	.zero		1


	//----- nvinfo : EIATTR_EXIT_INSTR_OFFSETS
	.align		4
        /*007c*/ 	.byte	0x04, 0x1c
        /*007e*/ 	.short	(.L_73 - .L_72)


	//   ....[0]....
.L_72:
        /*0080*/ 	.word	0x00000800


	//   ....[1]....
        /*0084*/ 	.word	0x00000850


	//----- nvinfo : EIATTR_CBANK_PARAM_SIZE
	.align		4
.L_73:
        /*0088*/ 	.byte	0x03, 0x19
        /*008a*/ 	.short	0x0024


	//----- nvinfo : EIATTR_PARAM_CBANK
	.align		4
        /*008c*/ 	.byte	0x04, 0x0a
        /*008e*/ 	.short	(.L_75 - .L_74)
	.align		4
.L_74:
        /*0090*/ 	.word	index@(.nv.constant0._Z14tiledGemmNoPadILi32EEvPKfS1_Pfiii)
        /*0094*/ 	.short	0x0380
        /*0096*/ 	.short	0x0024


	//----- nvinfo : EIATTR_SW_WAR
	.align		4
.L_75:
        /*0098*/ 	.byte	0x04, 0x36
        /*009a*/ 	.short	(.L_77 - .L_76)
.L_76:
        /*009c*/ 	.word	0x00000008
.L_77:


//--------------------- .nv.callgraph             --------------------------
	.section	.nv.callgraph,"",@"SHT_CUDA_CALLGRAPH"
	.align	4
	.sectionentsize	8
	.align		4
        /*0000*/ 	.word	0x00000000
	.align		4
        /*0004*/ 	.word	0xffffffff
	.align		4
        /*0008*/ 	.word	0x00000000
	.align		4
        /*000c*/ 	.word	0xfffffffe
	.align		4
        /*0010*/ 	.word	0x00000000
	.align		4
        /*0014*/ 	.word	0xfffffffd
	.align		4
        /*0018*/ 	.word	0x00000000
	.align		4
        /*001c*/ 	.word	0xfffffffc


//--------------------- .text._Z15tiledGemmTransBILi32EEvPKfS1_Pfiii --------------------------
	.section	.text._Z15tiledGemmTransBILi32EEvPKfS1_Pfiii,"ax",@progbits
	.align	128
        .global         _Z15tiledGemmTransBILi32EEvPKfS1_Pfiii
        .type           _Z15tiledGemmTransBILi32EEvPKfS1_Pfiii,@function
        .size           _Z15tiledGemmTransBILi32EEvPKfS1_Pfiii,(.L_x_9 - _Z15tiledGemmTransBILi32EEvPKfS1_Pfiii)
        .other          _Z15tiledGemmTransBILi32EEvPKfS1_Pfiii,@"STO_CUDA_ENTRY STV_DEFAULT"
_Z15tiledGemmTransBILi32EEvPKfS1_Pfiii:
.text._Z15tiledGemmTransBILi32EEvPKfS1_Pfiii:
[----:B------:R-:W-:Y:S01]  /*0000*/  LDC R1, c[0x0][0x37c] ;  /* 0x0000df00ff017b82 */ /* 0x000fe20000000800 */
[----:B------:R-:W0:Y:S01]  /*0010*/  S2R R4, SR_CTAID.Y ;  /* 0x0000000000047919 */ /* 0x000e220000002600 */
[----:B------:R-:W1:Y:S01]  /*0020*/  LDCU UR4, c[0x0][0x3a0] ;  /* 0x00007400ff0477ac */ /* 0x000e620008000800 */
[----:B------:R-:W-:Y:S01]  /*0030*/  HFMA2 R18, -RZ, RZ, 0, 0 ;  /* 0x00000000ff127431 */ /* 0x000fe200000001ff */
[----:B------:R-:W0:Y:S01]  /*0040*/  S2R R0, SR_TID.Y ;  /* 0x0000000000007919 */ /* 0x000e220000002200 */
[----:B------:R-:W2:Y:S01]  /*0050*/  LDCU.64 UR6, c[0x0][0x358] ;  /* 0x00006b00ff0677ac */ /* 0x000ea20008000a00 */
[----:B------:R-:W3:Y:S01]  /*0060*/  S2R R12, SR_CTAID.X ;  /* 0x00000000000c7919 */ /* 0x000ee20000002500 */
[----:B------:R-:W3:Y:S01]  /*0070*/  S2R R13, SR_TID.X ;  /* 0x00000000000d7919 */ /* 0x000ee20000002100 */
[----:B-1----:R-:W-:Y:S01]  /*0080*/  UISETP.GE.AND UP0, UPT, UR4, 0x1, UPT ;  /* 0x000000010400788c */ /* 0x002fe2000bf06270 */
[----:B0-----:R-:W-:Y:S02]  /*0090*/  LEA R4, R4, R0, 0x5 ;  /* 0x0000000004047211 */ /* 0x001fe400078e28ff */
[----:B---3--:R-:W-:-:S06]  /*00a0*/  LEA R5, R12, R13, 0x5 ;  /* 0x0000000d0c057211 */ /* 0x008fcc00078e28ff */
[----:B--2---:R-:W-:Y:S05]  /*00b0*/  BRA.U !UP0, `(.L_x_0) ;  /* 0x0000000908247547 */ /* 0x004fea000b800000 */
[----:B------:R-:W0:Y:S01]  /*00c0*/  S2R R10, SR_CgaCtaId ;  /* 0x00000000000a7919 */ /* 0x000e220000008800 */
[----:B------:R-:W1:Y:S01]  /*00d0*/  LDCU UR5, c[0x0][0x39c] ;  /* 0x00007380ff0577ac */ /* 0x000e620008000800 */
[----:B------:R-:W2:Y:S01]  /*00e0*/  LDC R6, c[0x0][0x39c] ;  /* 0x0000e700ff067b82 */ /* 0x000ea20000000800 */
[----:B------:R-:W-:Y:S02]  /*00f0*/  MOV R7, 0x400 ;  /* 0x0000040000077802 */ /* 0x000fe40000000f00 */
[----:B------:R-:W-:Y:S01]  /*0100*/  MOV R18, RZ ;  /* 0x000000ff00127202 */ /* 0x000fe20000000f00 */
[----:B------:R-:W3:Y:S01]  /*0110*/  LDCU UR9, c[0x0][0x3a0] ;  /* 0x00007400ff0977ac */ /* 0x000ee20008000800 */
[----:B------:R-:W-:-:S03]  /*0120*/  IADD3 R8, PT, PT, R7, 0x1080, RZ ;  /* 0x0000108007087810 */ /* 0x000fc60007ffe0ff */
[----:B------:R-:W4:Y:S01]  /*0130*/  LDC.64 R2, c[0x0][0x380] ;  /* 0x0000e000ff027b82 */ /* 0x000f220000000a00 */
[----:B------:R-:W0:Y:S01]  /*0140*/  LDCU UR8, c[0x0][0x398] ;  /* 0x00007300ff0877ac */ /* 0x000e220008000800 */
[----:B-1----:R-:W-:-:S05]  /*0150*/  IMAD R9, R0, UR5, R13 ;  /* 0x0000000500097c24 */ /* 0x002fca000f8e020d */
[----:B------:R-:W-:Y:S02]  /*0160*/  LEA R9, R12, R9, 0x5 ;  /* 0x000000090c097211 */ /* 0x000fe400078e28ff */
[C---:B0-----:R-:W-:Y:S02]  /*0170*/  LEA R7, R10.reuse, R7, 0x18 ;  /* 0x000000070a077211 */ /* 0x041fe400078ec0ff */
[----:B------:R-:W-:-:S03]  /*0180*/  LEA R10, R10, R8, 0x18 ;  /* 0x000000080a0a7211 */ /* 0x000fc600078ec0ff */
[----:B------:R-:W-:Y:S02]  /*0190*/  IMAD R8, R0, 0x84, R7 ;  /* 0x0000008400087824 */ /* 0x000fe400078e0207 */
[C---:B------:R-:W-:Y:S02]  /*01a0*/  IMAD R11, R13.reuse, 0x84, R10 ;  /* 0x000000840d0b7824 */ /* 0x040fe400078e020a */
[----:B------:R-:W-:Y:S01]  /*01b0*/  IMAD R7, R4, UR4, R13 ;  /* 0x0000000404077c24 */ /* 0x000fe2000f8e020d */
[----:B------:R-:W-:Y:S01]  /*01c0*/  LEA R12, R13, R8, 0x2 ;  /* 0x000000080d0c7211 */ /* 0x000fe200078e10ff */
[----:B------:R-:W-:Y:S01]  /*01d0*/  UMOV UR4, URZ ;  /* 0x000000ff00047c82 */ /* 0x000fe20008000000 */
[----:B---3--:R-:W-:-:S07]  /*01e0*/  LEA R10, R0, R11, 0x2 ;  /* 0x0000000b000a7211 */ /* 0x008fce00078e10ff */
.L_x_1:
[----:B------:R-:W-:Y:S01]  /*01f0*/  ISETP.GE.AND P0, PT, R0, UR9, PT ;  /* 0x0000000900007c0c */ /* 0x000fe2000bf06270 */
[----:B------:R-:W-:Y:S01]  /*0200*/  HFMA2 R21, -RZ, RZ, 0, 0 ;  /* 0x00000000ff157431 */ /* 0x000fe200000001ff */
[----:B------:R-:W-:Y:S01]  /*0210*/  ISETP.GE.AND P1, PT, R13, UR9, PT ;  /* 0x000000090d007c0c */ /* 0x000fe2000bf26270 */
[----:B----4-:R-:W-:Y:S01]  /*0220*/  IMAD.WIDE R14, R7, 0x4, R2 ;  /* 0x00000004070e7825 */ /* 0x010fe200078e0202 */
[----:B--2---:R-:W-:Y:S02]  /*0230*/  ISETP.GE.OR P0, PT, R5, R6, P0 ;  /* 0x000000060500720c */ /* 0x004fe40000706670 */
[----:B------:R-:W-:Y:S02]  /*0240*/  ISETP.GE.OR P1, PT, R4, UR8, P1 ;  /* 0x0000000804007c0c */ /* 0x000fe40008f26670 */
[----:B------:R-:W-:-:S09]  /*0250*/  MOV R19, RZ ;  /* 0x000000ff00137202 */ /* 0x000fd20000000f00 */
[----:B------:R-:W0:Y:S02]  /*0260*/  @!P0 LDC.64 R16, c[0x0][0x388] ;  /* 0x0000e200ff108b82 */ /* 0x000e240000000a00 */
[----:B------:R-:W2:Y:S01]  /*0270*/  @!P1 LDG.E.CONSTANT R19, desc[UR6][R14.64] ;  /* 0x000000060e139981 */ /* 0x000ea2000c1e9900 */
[----:B0-----:R-:W-:-:S05]  /*0280*/  @!P0 IMAD.WIDE R16, R9, 0x4, R16 ;  /* 0x0000000409108825 */ /* 0x001fca00078e0210 */
[----:B------:R-:W3:Y:S04]  /*0290*/  @!P0 LDG.E.CONSTANT R21, desc[UR6][R16.64] ;  /* 0x0000000610158981 */ /* 0x000ee8000c1e9900 */
[----:B--2---:R-:W-:Y:S04]  /*02a0*/  STS [R12], R19 ;  /* 0x000000130c007388 */ /* 0x004fe80000000800 */
[----:B---3--:R-:W-:Y:S01]  /*02b0*/  STS [R10], R21 ;  /* 0x000000150a007388 */ /* 0x008fe20000000800 */
[----:B------:R-:W-:Y:S06]  /*02c0*/  BAR.SYNC.DEFER_BLOCKING 0x0 ;  /* 0x0000000000007b1d */ /* 0x000fec0000010000 */
[----:B------:R-:W-:Y:S04]  /*02d0*/  LDS R23, [R8] ;  /* 0x0000000008177984 */ /* 0x000fe80000000800 */
[----:B------:R-:W0:Y:S04]  /*02e0*/  LDS R20, [R11] ;  /* 0x000000000b147984 */ /* 0x000e280000000800 */
[----:B------:R-:W-:Y:S04]  /*02f0*/  LDS R27, [R8+0x4] ;  /* 0x00000400081b7984 */ /* 0x000fe80000000800 */
[----:B------:R-:W1:Y:S04]  /*0300*/  LDS R26, [R11+0x4] ;  /* 0x000004000b1a7984 */ /* 0x000e680000000800 */
[----:B------:R-:W-:Y:S04]  /*0310*/  LDS R24, [R8+0x8] ;  /* 0x0000080008187984 */ /* 0x000fe80000000800 */
[----:B------:R-:W2:Y:S04]  /*0320*/  LDS R25, [R11+0x8] ;  /* 0x000008000b197984 */ /* 0x000ea80000000800 */
[----:B------:R-:W-:Y:S04]  /*0330*/  LDS R14, [R8+0xc] ;  /* 0x00000c00080e7984 */ /* 0x000fe80000000800 */
[----:B------:R-:W3:Y:S04]  /*0340*/  LDS R15, [R11+0xc] ;  /* 0x00000c000b0f7984 */ /* 0x000ee80000000800 */
[----:B------:R-:W-:Y:S04]  /*0350*/  LDS R16, [R8+0x10] ;  /* 0x0000100008107984 */ /* 0x000fe80000000800 */
[----:B------:R-:W4:Y:S04]  /*0360*/  LDS R17, [R11+0x10] ;  /* 0x000010000b117984 */ /* 0x000f280000000800 */
[----:B------:R-:W-:Y:S01]  /*0370*/  LDS R22, [R8+0x14] ;  /* 0x0000140008167984 */ /* 0x000fe20000000800 */
[----:B0-----:R-:W-:-:S03]  /*0380*/  FFMA R20, R23, R20, R18 ;  /* 0x0000001417147223 */ /* 0x001fc60000000012 */
[----:B------:R-:W-:Y:S04]  /*0390*/  LDS R19, [R11+0x18] ;  /* 0x000018000b137984 */ /* 0x000fe80000000800 */
[----:B------:R-:W0:Y:S04]  /*03a0*/  LDS R23, [R11+0x14] ;  /* 0x000014000b177984 */ /* 0x000e280000000800 */
[----:B------:R-:W5:Y:S01]  /*03b0*/  LDS R18, [R8+0x18] ;  /* 0x0000180008127984 */ /* 0x000f620000000800 */
[----:B-1----:R-:W-:-:S03]  /*03c0*/  FFMA R27, R27, R26, R20 ;  /* 0x0000001a1b1b7223 */ /* 0x002fc60000000014 */
[----:B------:R-:W-:Y:S04]  /*03d0*/  LDS R20, [R8+0x1c] ;  /* 0x00001c0008147984 */ /* 0x000fe80000000800 */
[----:B------:R-:W1:Y:S01]  /*03e0*/  LDS R21, [R11+0x1c] ;  /* 0x00001c000b157984 */ /* 0x000e620000000800 */
[----:B--2---:R-:W-:-:S03]  /*03f0*/  FFMA R25, R24, R25, R27 ;  /* 0x0000001918197223 */ /* 0x004fc6000000001b */
[----:B------:R-:W-:Y:S01]  /*0400*/  LDS R24, [R8+0x24] ;  /* 0x0000240008187984 */ /* 0x000fe20000000800 */
[----:B---3--:R-:W-:-:S03]  /*0410*/  FFMA R25, R14, R15, R25 ;  /* 0x0000000f0e197223 */ /* 0x008fc60000000019 */
[----:B------:R-:W-:Y:S04]  /*0420*/  LDS R14, [R8+0x20] ;  /* 0x00002000080e7984 */ /* 0x000fe80000000800 */
[----:B------:R-:W2:Y:S01]  /*0430*/  LDS R15, [R11+0x20] ;  /* 0x000020000b0f7984 */ /* 0x000ea20000000800 */
[----:B----4-:R-:W-:-:S03]  /*0440*/  FFMA R17, R16, R17, R25 ;  /* 0x0000001110117223 */ /* 0x010fc60000000019 */
[----:B------:R-:W3:Y:S04]  /*0450*/  LDS R25, [R11+0x24] ;  /* 0x000024000b197984 */ /* 0x000ee80000000800 */
[----:B------:R-:W-:Y:S01]  /*0460*/  LDS R16, [R8+0x28] ;  /* 0x0000280008107984 */ /* 0x000fe20000000800 */
[----:B0-----:R-:W-:-:S03]  /*0470*/  FFMA R23, R22, R23, R17 ;  /* 0x0000001716177223 */ /* 0x001fc60000000011 */
[----:B------:R-:W0:Y:S01]  /*0480*/  LDS R17, [R11+0x28] ;  /* 0x000028000b117984 */ /* 0x000e220000000800 */
[----:B-----5:R-:W-:-:S03]  /*0490*/  FFMA R23, R18, R19, R23 ;  /* 0x0000001312177223 */ /* 0x020fc60000000017 */
[----:B------:R-:W-:Y:S04]  /*04a0*/  LDS R18, [R8+0x2c] ;  /* 0x00002c0008127984 */ /* 0x000fe80000000800 */
[----:B------:R-:W4:Y:S01]  /*04b0*/  LDS R19, [R11+0x2c] ;  /* 0x00002c000b137984 */ /* 0x000f220000000800 */
[----:B-1----:R-:W-:-:S03]  /*04c0*/  FFMA R27, R20, R21, R23 ;  /* 0x00000015141b7223 */ /* 0x002fc60000000017 */
[----:B------:R-:W-:Y:S04]  /*04d0*/  LDS R20, [R8+0x30] ;  /* 0x0000300008147984 */ /* 0x000fe80000000800 */
[----:B------:R-:W1:Y:S04]  /*04e0*/  LDS R21, [R11+0x30] ;  /* 0x000030000b157984 */ /* 0x000e680000000800 */
[----:B------:R-:W-:Y:S04]  /*04f0*/  LDS R22, [R8+0x34] ;  /* 0x0000340008167984 */ /* 0x000fe80000000800 */
[----:B------:R-:W5:Y:S01]  /*0500*/  LDS R23, [R11+0x34] ;  /* 0x000034000b177984 */ /* 0x000f620000000800 */
[----:B--2---:R-:W-:-:S03]  /*0510*/  FFMA R15, R14, R15, R27 ;  /* 0x0000000f0e0f7223 */ /* 0x004fc6000000001b */
[----:B------:R-:W-:Y:S01]  /*0520*/  LDS R14, [R8+0x38] ;  /* 0x00003800080e7984 */ /* 0x000fe20000000800 */
[----:B---3--:R-:W-:-:S03]  /*0530*/  FFMA R25, R24, R25, R15 ;  /* 0x0000001918197223 */ /* 0x008fc6000000000f */
[----:B------:R-:W2:Y:S04]  /*0540*/  LDS R15, [R11+0x38] ;  /* 0x000038000b0f7984 */ /* 0x000ea80000000800 */
[----:B------:R-:W-:Y:S01]  /*0550*/  LDS R24, [R8+0x48] ;  /* 0x0000480008187984 */ /* 0x000fe20000000800 */
[----:B0-----:R-:W-:-:S03]  /*0560*/  FFMA R25, R16, R17, R25 ;  /* 0x0000001110197223 */ /* 0x001fc60000000019 */
[----:B------:R-:W-:Y:S04]  /*0570*/  LDS R16, [R8+0x3c] ;  /* 0x00003c0008107984 */ /* 0x000fe80000000800 */
[----:B------:R-:W0:Y:S01]  /*0580*/  LDS R17, [R11+0x3c] ;  /* 0x00003c000b117984 */ /* 0x000e220000000800 */
[----:B----4-:R-:W-:-:S03]  /*0590*/  FFMA R25, R18, R19, R25 ;  /* 0x0000001312197223 */ /* 0x010fc60000000019 */
[----:B------:R-:W-:Y:S04]  /*05a0*/  LDS R18, [R8+0x40] ;  /* 0x0000400008127984 */ /* 0x000fe80000000800 */
[----:B------:R-:W3:Y:S01]  /*05b0*/  LDS R19, [R11+0x40] ;  /* 0x000040000b137984 */ /* 0x000ee20000000800 */
[----:B-1----:R-:W-:-:S03]  /*05c0*/  FFMA R25, R20, R21, R25 ;  /* 0x0000001514197223 */ /* 0x002fc60000000019 */
[----:B------:R-:W-:Y:S04]  /*05d0*/  LDS R20, [R8+0x44] ;  /* 0x0000440008147984 */ /* 0x000fe80000000800 */
[----:B------:R-:W1:Y:S01]  /*05e0*/  LDS R21, [R11+0x44] ;  /* 0x000044000b157984 */ /* 0x000e620000000800 */
[----:B-----5:R-:W-:-:S03]  /*05f0*/  FFMA R27, R22, R23, R25 ;  /* 0x00000017161b7223 */ /* 0x020fc60000000019 */
[----:B------:R-:W4:Y:S04]  /*0600*/  LDS R25, [R11+0x48] ;  /* 0x000048000b197984 */ /* 0x000f280000000800 */
[----:B------:R-:W-:Y:S04]  /*0610*/  LDS R22, [R8+0x4c] ;  /* 0x00004c0008167984 */ /* 0x000fe80000000800 */
[----:B------:R-:W5:Y:S01]  /*0620*/  LDS R23, [R11+0x4c] ;  /* 0x00004c000b177984 */ /* 0x000f620000000800 */
[----:B--2---:R-:W-:-:S03]  /*0630*/  FFMA R15, R14, R15, R27 ;  /* 0x0000000f0e0f7223 */ /* 0x004fc6000000001b */
[----:B------:R-:W-:Y:S01]  /*0640*/  LDS R14, [R8+0x50] ;  /* 0x00005000080e7984 */ /* 0x000fe20000000800 */
[----:B0-----:R-:W-:-:S03]  /*0650*/  FFMA R17, R16, R17, R15 ;  /* 0x0000001110117223 */ /* 0x001fc6000000000f */
[----:B------:R-:W0:Y:S04]  /*0660*/  LDS R15, [R11+0x50] ;  /* 0x000050000b0f7984 */ /* 0x000e280000000800 */
[----:B------:R-:W-:Y:S01]  /*0670*/  LDS R16, [R8+0x54] ;  /* 0x0000540008107984 */ /* 0x000fe20000000800 */
[----:B---3--:R-:W-:-:S03]  /*0680*/  FFMA R19, R18, R19, R17 ;  /* 0x0000001312137223 */ /* 0x008fc60000000011 */
[----:B------:R-:W2:Y:S04]  /*0690*/  LDS R17, [R11+0x54] ;  /* 0x000054000b117984 */ /* 0x000ea80000000800 */
[----:B------:R-:W-:Y:S01]  /*06a0*/  LDS R18, [R8+0x58] ;  /* 0x0000580008127984 */ /* 0x000fe20000000800 */
[----:B-1----:R-:W-:-:S03]  /*06b0*/  FFMA R21, R20, R21, R19 ;  /* 0x0000001514157223 */ /* 0x002fc60000000013 */
[----:B------:R-:W1:Y:S01]  /*06c0*/  LDS R19, [R11+0x58] ;  /* 0x000058000b137984 */ /* 0x000e620000000800 */
[----:B----4-:R-:W-:-:S03]  /*06d0*/  FFMA R25, R24, R25, R21 ;  /* 0x0000001918197223 */ /* 0x010fc60000000015 */
[----:B------:R-:W-:Y:S04]  /*06e0*/  LDS R20, [R8+0x5c] ;  /* 0x00005c0008147984 */ /* 0x000fe80000000800 */
[----:B------:R-:W3:Y:S01]  /*06f0*/  LDS R21, [R11+0x5c] ;  /* 0x00005c000b157984 */ /* 0x000ee20000000800 */
[----:B-----5:R-:W-:-:S03]  /*0700*/  FFMA R27, R22, R23, R25 ;  /* 0x00000017161b7223 */ /* 0x020fc60000000019 */
[----:B------:R-:W-:Y:S04]  /*0710*/  LDS R24, [R8+0x60] ;  /* 0x0000600008187984 */ /* 0x000fe80000000800 */
[----:B------:R-:W4:Y:S04]  /*0720*/  LDS R25, [R11+0x60] ;  /* 0x000060000b197984 */ /* 0x000f280000000800 */
[----:B------:R-:W-:Y:S04]  /*0730*/  LDS R23, [R8+0x64] ;  /* 0x0000640008177984 */ /* 0x000fe80000000800 */
[----:B------:R-:W5:Y:S01]  /*0740*/  LDS R22, [R11+0x64] ;  /* 0x000064000b167984 */ /* 0x000f620000000800 */
[----:B0-----:R-:W-:-:S03]  /*0750*/  FFMA R15, R14, R15, R27 ;  /* 0x0000000f0e0f7223 */ /* 0x001fc6000000001b */
[----:B------:R-:W-:Y:S01]  /*0760*/  LDS R14, [R8+0x68] ;  /* 0x00006800080e7984 */ /* 0x000fe20000000800 */
[----:B--2---:R-:W-:-:S03]  /*0770*/  FFMA R17, R16, R17, R15 ;  /* 0x0000001110117223 */ /* 0x004fc6000000000f */
[----:B------:R-:W0:Y:S04]  /*0780*/  LDS R15, [R11+0x68] ;  /* 0x000068000b0f7984 */ /* 0x000e280000000800 */
[----:B------:R-:W-:Y:S01]  /*0790*/  LDS R16, [R8+0x6c] ;  /* 0x00006c0008107984 */ /* 0x000fe20000000800 */
[----:B-1----:R-:W-:-:S03]  /*07a0*/  FFMA R19, R18, R19, R17 ;  /* 0x0000001312137223 */ /* 0x002fc60000000011 */
[----:B------:R-:W1:Y:S04]  /*07b0*/  LDS R17, [R11+0x6c] ;  /* 0x00006c000b117984 */ /* 0x000e680000000800 */
[----:B------:R-:W-:Y:S01]  /*07c0*/  LDS R18, [R8+0x70] ;  /* 0x0000700008127984 */ /* 0x000fe20000000800 */
[----:B---3--:R-:W-:-:S03]  /*07d0*/  FFMA R21, R20, R21, R19 ;  /* 0x0000001514157223 */ /* 0x008fc60000000013 */
[----:B------:R-:W2:Y:S04]  /*07e0*/  LDS R19, [R11+0x70] ;  /* 0x000070000b137984 */ /* 0x000ea80000000800 */
[----:B------:R-:W-:Y:S01]  /*07f0*/  LDS R20, [R8+0x74] ;  /* 0x0000740008147984 */ /* 0x000fe20000000800 */
[----:B----4-:R-:W-:-:S03]  /*0800*/  FFMA R24, R24, R25, R21 ;  /* 0x0000001918187223 */ /* 0x010fc60000000015 */
[----:B------:R-:W3:Y:S04]  /*0810*/  LDS R21, [R11+0x74] ;  /* 0x000074000b157984 */ /* 0x000ee80000000800 */
[----:B------:R-:W-:Y:S01]  /*0820*/  LDS R25, [R11+0x78] ;  /* 0x000078000b197984 */ /* 0x000fe20000000800 */
[----:B-----5:R-:W-:-:S03]  /*0830*/  FFMA R27, R23, R22, R24 ;  /* 0x00000016171b7223 */ /* 0x020fc60000000018 */
[----:B------:R-:W4:Y:S04]  /*0840*/  LDS R24, [R8+0x78] ;  /* 0x0000780008187984 */ /* 0x000f280000000800 */
[----:B------:R-:W-:Y:S04]  /*0850*/  LDS R22, [R8+0x7c] ;  /* 0x00007c0008167984 */ /* 0x000fe80000000800 */
[----:B------:R-:W5:Y:S01]  /*0860*/  LDS R23, [R11+0x7c] ;  /* 0x00007c000b177984 */ /* 0x000f620000000800 */
[----:B0-----:R-:W-:Y:S01]  /*0870*/  FFMA R15, R14, R15, R27 ;  /* 0x0000000f0e0f7223 */ /* 0x001fe2000000001b */
[----:B------:R-:W-:-:S03]  /*0880*/  UIADD3 UR4, UPT, UPT, UR4, 0x20, URZ ;  /* 0x0000002004047890 */ /* 0x000fc6000fffe0ff */
[----:B-1----:R-:W-:Y:S01]  /*0890*/  FFMA R15, R16, R17, R15 ;  /* 0x00000011100f7223 */ /* 0x002fe2000000000f */
[----:B------:R-:W-:-:S03]  /*08a0*/  UISETP.GE.AND UP0, UPT, UR4, UR9, UPT ;  /* 0x000000090400728c */ /* 0x000fc6000bf06270 */
[----:B--2---:R-:W-:-:S04]  /*08b0*/  FFMA R15, R18, R19, R15 ;  /* 0x00000013120f7223 */ /* 0x004fc8000000000f */
[----:B---3--:R-:W-:Y:S01]  /*08c0*/  FFMA R15, R20, R21, R15 ;  /* 0x00000015140f7223 */ /* 0x008fe2000000000f */
[----:B------:R-:W-:Y:S02]  /*08d0*/  IADD3 R0, PT, PT, R0, 0x20, RZ ;  /* 0x0000002000007810 */ /* 0x000fe40007ffe0ff */
[----:B------:R-:W-:Y:S01]  /*08e0*/  IADD3 R7, PT, PT, R7, 0x20, RZ ;  /* 0x0000002007077810 */ /* 0x000fe20007ffe0ff */
[----:B----4-:R-:W-:Y:S01]  /*08f0*/  FFMA R15, R24, R25, R15 ;  /* 0x00000019180f7223 */ /* 0x010fe2000000000f */
[----:B------:R-:W-:Y:S02]  /*0900*/  IADD3 R13, PT, PT, R13, 0x20, RZ ;  /* 0x000000200d0d7810 */ /* 0x000fe40007ffe0ff */
[----:B------:R-:W-:Y:S01]  /*0910*/  LEA R9, R6, R9, 0x5 ;  /* 0x0000000906097211 */ /* 0x000fe200078e28ff */
[----:B-----5:R-:W-:Y:S01]  /*0920*/  FFMA R18, R22, R23, R15 ;  /* 0x0000001716127223 */ /* 0x020fe2000000000f */
[----:B------:R-:W-:Y:S06]  /*0930*/  BAR.SYNC.DEFER_BLOCKING 0x0 ;  /* 0x0000000000007b1d */ /* 0x000fec0000010000 */
[----:B------:R-:W-:Y:S05]  /*0940*/  BRA.U !UP0, `(.L_x_1) ;  /* 0xfffffff908287547 */ /* 0x000fea000b83ffff */
.L_x_0:
[----:B------:R-:W0:Y:S02]  /*0950*/  LDCU.64 UR4, c[0x0][0x398] ;  /* 0x00007300ff0477ac */ /* 0x000e240008000a00 */
[----:B0-----:R-:W-:-:S04]  /*0960*/  ISETP.GE.AND P0, PT, R5, UR5, PT ;  /* 0x0000000505007c0c */ /* 0x001fc8000bf06270 */
[----:B------:R-:W-:-:S13]  /*0970*/  ISETP.GE.OR P0, PT, R4, UR4, P0 ;  /* 0x0000000404007c0c */ /* 0x000fda0008706670 */
[----:B------:R-:W-:Y:S05]  /*0980*/  @P0 EXIT ;  /* 0x000000000000094d */ /* 0x000fea0003800000 */
[----:B------:R-:W0:Y:S01]  /*0990*/  LDC.64 R2, c[0x0][0x390] ;  /* 0x0000e400ff027b82 */ /* 0x000e220000000a00 */
[----:B------:R-:W-:-:S04]  /*09a0*/  IMAD R5, R4, UR5, R5 ;  /* 0x0000000504057c24 */ /* 0x000fc8000f8e0205 */
[----:B0-----:R-:W-:-:S05]  /*09b0*/  IMAD.WIDE R2, R5, 0x4, R2 ;  /* 0x0000000405027825 */ /* 0x001fca00078e0202 */
[----:B------:R-:W-:Y:S01]  /*09c0*/  STG.E desc[UR6][R2.64], R18 ;  /* 0x0000001202007986 */ /* 0x000fe2000c101906 */
[----:B------:R-:W-:Y:S05]  /*09d0*/  EXIT ;  /* 0x000000000000794d */ /* 0x000fea0003800000 */
.L_x_2:
[----:B------:R-:W-:-:S00]  /*09e0*/  BRA `(.L_x_2) ;  /* 0xfffffffc00fc7947 */ /* 0x000fc0000383ffff */
[----:B------:R-:W-:-:S00]  /*09f0*/  NOP ;  /* 0x0000000000007918 */ /* 0x000fc00000000000 */
        /* <DEDUP_REMOVED lines=8> */
.L_x_9:


//--------------------- .text._Z15tiledGemmPaddedILi32EEvPKfS1_Pfiii --------------------------
	.section	.text._Z15tiledGemmPaddedILi32EEvPKfS1_Pfiii,"ax",@progbits
	.align	128
        .global         _Z15tiledGemmPaddedILi32EEvPKfS1_Pfiii
        .type           _Z15tiledGemmPaddedILi32EEvPKfS1_Pfiii,@function
        .size           _Z15tiledGemmPaddedILi32EEvPKfS1_Pfiii,(.L_x_10 - _Z15tiledGemmPaddedILi32EEvPKfS1_Pfiii)
        .other          _Z15tiledGemmPaddedILi32EEvPKfS1_Pfiii,@"STO_CUDA_ENTRY STV_DEFAULT"
_Z15tiledGemmPaddedILi32EEvPKfS1_Pfiii:
.text._Z15tiledGemmPaddedILi32EEvPKfS1_Pfiii:
        /* <DEDUP_REMOVED lines=25> */
[----:B------:R-:W-:Y:S01]  /*0190*/  IMAD R8, R0, 0x84, R7 ;  /* 0x0000008400087824 */ /* 0x000fe200078e0207 */
[C---:B------:R-:W-:Y:S01]  /*01a0*/  LEA R11, R13.reuse, R10, 0x2 ;  /* 0x0000000a0d0b7211 */ /* 0x040fe200078e10ff */
[----:B------:R-:W-:Y:S01]  /*01b0*/  IMAD R7, R4, UR4, R13 ;  /* 0x0000000404077c24 */ /* 0x000fe2000f8e020d */
[----:B------:R-:W-:Y:S02]  /*01c0*/  UMOV UR4, URZ ;  /* 0x000000ff00047c82 */ /* 0x000fe40008000000 */
[----:B------:R-:W-:Y:S01]  /*01d0*/  LEA R12, R13, R8, 0x2 ;  /* 0x000000080d0c7211 */ /* 0x000fe200078e10ff */
[----:B---3--:R-:W-:-:S07]  /*01e0*/  IMAD R10, R0, 0x84, R11 ;  /* 0x00000084000a7824 */ /* 0x008fce00078e020b */
.L_x_4:
        /* <DEDUP_REMOVED lines=118> */
.L_x_3:
        /* <DEDUP_REMOVED lines=9> */
.L_x_5:
        /* <DEDUP_REMOVED lines=10> */
.L_x_10:


//--------------------- .text._Z14tiledGemmNoPadILi32EEvPKfS1_Pfiii --------------------------
	.section	.text._Z14tiledGemmNoPadILi32EEvPKfS1_Pfiii,"ax",@progbits
	.align	128
        .global         _Z14tiledGemmNoPadILi32EEvPKfS1_Pfiii
        .type           _Z14tiledGemmNoPadILi32EEvPKfS1_Pfiii,@function
        .size           _Z14tiledGemmNoPadILi32EEvPKfS1_Pfiii,(.L_x_11 - _Z14tiledGemmNoPadILi32EEvPKfS1_Pfiii)
        .other          _Z14tiledGemmNoPadILi32EEvPKfS1_Pfiii,@"STO_CUDA_ENTRY STV_DEFAULT"
_Z14tiledGemmNoPadILi32EEvPKfS1_Pfiii:
.text._Z14tiledGemmNoPadILi32EEvPKfS1_Pfiii:
        /* <DEDUP_REMOVED lines=12> */
[----:B------:R-:W0:Y:S01]  /*00c0*/  S2UR UR6, SR_CgaCtaId ;  /* 0x00000000000679c3 */ /* 0x000e220000008800 */
[----:B------:R-:W1:Y:S01]  /*00d0*/  LDCU UR10, c[0x0][0x39c] ;  /* 0x00007380ff0a77ac */ /* 0x000e620008000800 */
[----:B------:R-:W-:Y:S01]  /*00e0*/  MOV R23, RZ ;  /* 0x000000ff00177202 */ /* 0x000fe20000000f00 */
[--C-:B------:R-:W-:Y:S01]  /*00f0*/  IMAD R6, R18, UR7, R16.reuse ;  /* 0x0000000712067c24 */ /* 0x100fe2000f8e0210 */
[----:B------:R-:W-:Y:S01]  /*0100*/  UMOV UR4, 0x400 ;  /* 0x0000040000047882 */ /* 0x000fe20000000000 */
[----:B------:R-:W2:Y:S03]  /*0110*/  LDCU UR12, c[0x0][0x3a0] ;  /* 0x00007400ff0c77ac */ /* 0x000ea60008000800 */
[----:B------:R-:W3:Y:S01]  /*0120*/  LDC R0, c[0x0][0x39c] ;  /* 0x0000e700ff007b82 */ /* 0x000ee20000000800 */
[----:B------:R-:W-:Y:S01]  /*0130*/  UIADD3 UR5, UPT, UPT, UR4, 0x1000, URZ ;  /* 0x0000100004057890 */ /* 0x000fe2000fffe0ff */
[----:B------:R-:W4:Y:S06]  /*0140*/  LDCU UR11, c[0x0][0x398] ;  /* 0x00007300ff0b77ac */ /* 0x000f2c0008000800 */
[----:B------:R-:W2:Y:S01]  /*0150*/  LDC.64 R20, c[0x0][0x380] ;  /* 0x0000e000ff147b82 */ /* 0x000ea20000000a00 */
[----:B-1----:R-:W-:Y:S01]  /*0160*/  IMAD R7, R17, UR10, R16 ;  /* 0x0000000a11077c24 */ /* 0x002fe2000f8e0210 */
[----:B0-----:R-:W-:-:S04]  /*0170*/  ULEA UR4, UR6, UR4, 0x18 ;  /* 0x0000000406047291 */ /* 0x001fc8000f8ec0ff */
[----:B------:R-:W-:Y:S01]  /*0180*/  LEA R7, R2, R7, 0x5 ;  /* 0x0000000702077211 */ /* 0x000fe200078e28ff */
[----:B------:R-:W-:Y:S01]  /*0190*/  ULEA UR5, UR6, UR5, 0x18 ;  /* 0x0000000506057291 */ /* 0x000fe2000f8ec0ff */
[----:B------:R-:W-:Y:S01]  /*01a0*/  LEA R5, R17, UR4, 0x7 ;  /* 0x0000000411057c11 */ /* 0x000fe2000f8e38ff */
[----:B------:R-:W-:-:S04]  /*01b0*/  UMOV UR4, URZ ;  /* 0x000000ff00047c82 */ /* 0x000fc80008000000 */
[C---:B------:R-:W-:Y:S02]  /*01c0*/  LEA R3, R16.reuse, UR5, 0x2 ;  /* 0x0000000510037c11 */ /* 0x040fe4000f8e10ff */
[----:B------:R-:W-:Y:S02]  /*01d0*/  LEA R4, R16, R5, 0x2 ;  /* 0x0000000510047211 */ /* 0x000fe400078e10ff */
[----:B----4-:R-:W-:-:S07]  /*01e0*/  LEA R2, R17, R3, 0x7 ;  /* 0x0000000311027211 */ /* 0x010fce00078e38ff */
.L_x_7:
[----:B--2---:R-:W-:Y:S01]  /*01f0*/  ISETP.GE.AND P0, PT, R17, UR12, PT ;  /* 0x0000000c11007c0c */ /* 0x004fe2000bf06270 */
[----:B------:R-:W-:Y:S01]  /*0200*/  HFMA2 R29, -RZ, RZ, 0, 0 ;  /* 0x00000000ff1d7431 */ /* 0x000fe200000001ff */
[----:B------:R-:W-:Y:S01]  /*0210*/  ISETP.GE.AND P1, PT, R16, UR12, PT ;  /* 0x0000000c10007c0c */ /* 0x000fe2000bf26270 */
[----:B------:R-:W-:Y:S01]  /*0220*/  IMAD.WIDE R8, R6, 0x4, R20 ;  /* 0x0000000406087825 */ /* 0x000fe200078e0214 */
[----:B---3--:R-:W-:Y:S02]  /*0230*/  ISETP.GE.OR P0, PT, R19, R0, P0 ;  /* 0x000000001300720c */ /* 0x008fe40000706670 */
        /* <DEDUP_REMOVED lines=10> */
[----:B------:R-:W0:Y:S04]  /*02e0*/  LDS.128 R12, [R5] ;  /* 0x00000000050c7984 */ /* 0x000e280000000c00 */
[----:B------:R-:W1:Y:S04]  /*02f0*/  LDS R26, [R3+0x80] ;  /* 0x00008000031a7984 */ /* 0x000e680000000800 */
[----:B------:R-:W2:Y:S04]  /*0300*/  LDS R25, [R3+0x100] ;  /* 0x0001000003197984 */ /* 0x000ea80000000800 */
[----:B------:R-:W3:Y:S04]  /*0310*/  LDS R24, [R3+0x180] ;  /* 0x0001800003187984 */ /* 0x000ee80000000800 */
[----:B------:R-:W-:Y:S01]  /*0320*/  LDS.128 R8, [R5+0x10] ;  /* 0x0000100005087984 */ /* 0x000fe20000000c00 */
[----:B0-----:R-:W-:-:S03]  /*0330*/  FFMA R12, R12, R22, R23 ;  /* 0x000000160c0c7223 */ /* 0x001fc60000000017 */
[----:B------:R-:W0:Y:S01]  /*0340*/  LDS R23, [R3+0x200] ;  /* 0x0002000003177984 */ /* 0x000e220000000800 */
[----:B-1----:R-:W-:-:S03]  /*0350*/  FFMA R12, R26, R13, R12 ;  /* 0x0000000d1a0c7223 */ /* 0x002fc6000000000c */
[----:B------:R-:W1:Y:S01]  /*0360*/  LDS R22, [R3+0x280] ;  /* 0x0002800003167984 */ /* 0x000e620000000800 */
[----:B--2---:R-:W-:-:S03]  /*0370*/  FFMA R13, R25, R14, R12 ;  /* 0x0000000e190d7223 */ /* 0x004fc6000000000c */
[----:B------:R-:W2:Y:S01]  /*0380*/  LDS R25, [R3+0x300] ;  /* 0x0003000003197984 */ /* 0x000ea20000000800 */
[----:B---3--:R-:W-:-:S03]  /*0390*/  FFMA R13, R24, R15, R13 ;  /* 0x0000000f180d7223 */ /* 0x008fc6000000000d */
[----:B------:R-:W3:Y:S04]  /*03a0*/  LDS R24, [R3+0x380] ;  /* 0x0003800003187984 */ /* 0x000ee80000000800 */
[----:B------:R-:W-:Y:S01]  /*03b0*/  LDS R26, [R3+0xb80] ;  /* 0x000b8000031a7984 */ /* 0x000fe20000000800 */
[----:B0-----:R-:W-:-:S03]  /*03c0*/  FFMA R27, R8, R23, R13 ;  /* 0x00000017081b7223 */ /* 0x001fc6000000000d */
[----:B------:R-:W-:Y:S04]  /*03d0*/  LDS R23, [R3+0x400] ;  /* 0x0004000003177984 */ /* 0x000fe80000000800 */
[----:B------:R-:W0:Y:S01]  /*03e0*/  LDS.128 R12, [R5+0x20] ;  /* 0x00002000050c7984 */ /* 0x000e220000000c00 */
[----:B-1----:R-:W-:-:S03]  /*03f0*/  FFMA R8, R22, R9, R27 ;  /* 0x0000000916087223 */ /* 0x002fc6000000001b */
[----:B------:R-:W1:Y:S01]  /*0400*/  LDS R22, [R3+0x480] ;  /* 0x0004800003167984 */ /* 0x000e620000000800 */
[----:B--2---:R-:W-:-:S03]  /*0410*/  FFMA R9, R25, R10, R8 ;  /* 0x0000000a19097223 */ /* 0x004fc60000000008 */
[----:B------:R-:W2:Y:S01]  /*0420*/  LDS R25, [R3+0x500] ;  /* 0x0005000003197984 */ /* 0x000ea20000000800 */
[----:B---3--:R-:W-:-:S03]  /*0430*/  FFMA R9, R24, R11, R9 ;  /* 0x0000000b18097223 */ /* 0x008fc60000000009 */
[----:B------:R-:W3:Y:S01]  /*0440*/  LDS R24, [R3+0x580] ;  /* 0x0005800003187984 */ /* 0x000ee20000000800 */
        /* <DEDUP_REMOVED lines=26> */
[----:B------:R-:W-:Y:S04]  /*05f0*/  LDS R27, [R3+0xc00] ;  /* 0x000c0000031b7984 */ /* 0x000fe80000000800 */
[----:B------:R-:W-:Y:S01]  /*0600*/  LDS R24, [R3+0xc80] ;  /* 0x000c800003187984 */ /* 0x000fe20000000800 */
[----:B0-----:R-:W-:-:S03]  /*0610*/  FFMA R23, R8, R23, R13 ;  /* 0x0000001708177223 */ /* 0x001fc6000000000d */
[----:B------:R-:W0:Y:S01]  /*0620*/  LDS.128 R12, [R5+0x60] ;  /* 0x00006000050c7984 */ /* 0x000e220000000c00 */
[----:B-1----:R-:W-:-:S03]  /*0630*/  FFMA R22, R22, R9, R23 ;  /* 0x0000000916167223 */ /* 0x002fc60000000017 */
[----:B------:R-:W1:Y:S01]  /*0640*/  LDS R23, [R3+0xd00] ;  /* 0x000d000003177984 */ /* 0x000e620000000800 */
[----:B--2---:R-:W-:-:S03]  /*0650*/  FFMA R25, R25, R10, R22 ;  /* 0x0000000a19197223 */ /* 0x004fc60000000016 */
[----:B------:R-:W2:Y:S01]  /*0660*/  LDS R22, [R3+0xd80] ;  /* 0x000d800003167984 */ /* 0x000ea20000000800 */
[----:B------:R-:W-:-:S03]  /*0670*/  FFMA R11, R26, R11, R25 ;  /* 0x0000000b1a0b7223 */ /* 0x000fc60000000019 */
[----:B------:R-:W-:Y:S01]  /*0680*/  LDS R25, [R3+0xe00] ;  /* 0x000e000003197984 */ /* 0x000fe20000000800 */
[----:B0-----:R-:W-:-:S03]  /*0690*/  FFMA R27, R12, R27, R11 ;  /* 0x0000001b0c1b7223 */ /* 0x001fc6000000000b */
[----:B------:R-:W0:Y:S01]  /*06a0*/  LDS.128 R8, [R5+0x70] ;  /* 0x0000700005087984 */ /* 0x000e220000000c00 */
[----:B------:R-:W-:-:S03]  /*06b0*/  FFMA R24, R24, R13, R27 ;  /* 0x0000000d18187223 */ /* 0x000fc6000000001b */
[----:B------:R-:W3:Y:S04]  /*06c0*/  LDS R27, [R3+0xe80] ;  /* 0x000e8000031b7984 */ /* 0x000ee80000000800 */
[----:B------:R-:W4:Y:S04]  /*06d0*/  LDS R13, [R3+0xf00] ;  /* 0x000f0000030d7984 */ /* 0x000f280000000800 */
[----:B------:R-:W5:Y:S01]  /*06e0*/  LDS R12, [R3+0xf80] ;  /* 0x000f8000030c7984 */ /* 0x000f620000000800 */
[----:B-1----:R-:W-:Y:S01]  /*06f0*/  FFMA R23, R23, R14, R24 ;  /* 0x0000000e17177223 */ /* 0x002fe20000000018 */
[----:B------:R-:W-:-:S03]  /*0700*/  UIADD3 UR4, UPT, UPT, UR4, 0x20, URZ ;  /* 0x0000002004047890 */ /* 0x000fc6000fffe0ff */
[----:B--2---:R-:W-:Y:S01]  /*0710*/  FFMA R15, R22, R15, R23 ;  /* 0x0000000f160f7223 */ /* 0x004fe20000000017 */
[----:B------:R-:W-:Y:S01]  /*0720*/  UISETP.GE.AND UP0, UPT, UR4, UR12, UPT ;  /* 0x0000000c0400728c */ /* 0x000fe2000bf06270 */
[----:B------:R-:W-:Y:S02]  /*0730*/  IADD3 R17, PT, PT, R17, 0x20, RZ ;  /* 0x0000002011117810 */ /* 0x000fe40007ffe0ff */
[----:B------:R-:W-:Y:S02]  /*0740*/  IADD3 R6, PT, PT, R6, 0x20, RZ ;  /* 0x0000002006067810 */ /* 0x000fe40007ffe0ff */
[----:B------:R-:W-:Y:S02]  /*0750*/  IADD3 R16, PT, PT, R16, 0x20, RZ ;  /* 0x0000002010107810 */ /* 0x000fe40007ffe0ff */
[----:B------:R-:W-:Y:S01]  /*0760*/  LEA R7, R0, R7, 0x5 ;  /* 0x0000000700077211 */ /* 0x000fe200078e28ff */
[----:B0-----:R-:W-:-:S04]  /*0770*/  FFMA R8, R8, R25, R15 ;  /* 0x0000001908087223 */ /* 0x001fc8000000000f */
[----:B---3--:R-:W-:-:S04]  /*0780*/  FFMA R8, R27, R9, R8 ;  /* 0x000000091b087223 */ /* 0x008fc80000000008 */
[----:B----4-:R-:W-:-:S04]  /*0790*/  FFMA R13, R13, R10, R8 ;  /* 0x0000000a0d0d7223 */ /* 0x010fc80000000008 */
[----:B-----5:R-:W-:Y:S01]  /*07a0*/  FFMA R23, R12, R11, R13 ;  /* 0x0000000b0c177223 */ /* 0x020fe2000000000d */
[----:B------:R-:W-:Y:S06]  /*07b0*/  BAR.SYNC.DEFER_BLOCKING 0x0 ;  /* 0x0000000000007b1d */ /* 0x000fec0000010000 */
[----:B------:R-:W-:Y:S05]  /*07c0*/  BRA.U !UP0, `(.L_x_7) ;  /* 0xfffffff908887547 */ /* 0x000fea000b83ffff */
.L_x_6:
        /* <DEDUP_REMOVED lines=9> */
.L_x_8:
        /* <DEDUP_REMOVED lines=10> */
.L_x_11:


//--------------------- .nv.shared._Z15tiledGemmTransBILi32EEvPKfS1_Pfiii --------------------------
	.section	.nv.shared._Z15tiledGemmTransBILi32EEvPKfS1_Pfiii,"aw",@nobits
	.sectionflags	@""
	.align	4
.nv.shared._Z15tiledGemmTransBILi32EEvPKfS1_Pfiii:
	.zero		9472


//--------------------- .nv.shared.reserved.0     --------------------------
	.section	.nv.shared.reserved.0,"aw",@nobits
	.weak		__nv_reservedSMEM_offset_0_alias
	.size		__nv_reservedSMEM_offset_0_alias, 0, 64
	.other		__nv_reservedSMEM_offset_0_alias,@"STO_CUDA_RESERVED_SHARED STV_DEFAULT"
__nv_reservedSMEM_offset_0_alias:
	.zero		0
	.zero		64


//--------------------- .nv.shared._Z15tiledGemmPaddedILi32EEvPKfS1_Pfiii --------------------------
	.section	.nv.shared._Z15tiledGemmPaddedILi32EEvPKfS1_Pfiii,"aw",@nobits
	.sectionflags	@""
	.align	4
.nv.shared._Z15tiledGemmPaddedILi32EEvPKfS1_Pfiii:
	.zero		9472


//--------------------- .nv.shared._Z14tiledGemmNoPadILi32EEvPKfS1_Pfiii --------------------------
	.section	.nv.shared._Z14tiledGemmNoPadILi32EEvPKfS1_Pfiii,"aw",@nobits
	.sectionflags	@""
	.align	4
.nv.shared._Z14tiledGemmNoPadILi32EEvPKfS1_Pfiii:
	.zero		9216


//--------------------- .nv.constant0._Z15tiledGemmTransBILi32EEvPKfS1_Pfiii --------------------------
	.section	.nv.constant0._Z15tiledGemmTransBILi32EEvPKfS1_Pfiii,"a",@progbits
	.sectionflags	@""
	.align	4
.nv.constant0._Z15tiledGemmTransBILi32EEvPKfS1_Pfiii:
	.zero		932


//--------------------- .nv.constant0._Z15tiledGemmPaddedILi32EEvPKfS1_Pfiii --------------------------
	.section	.nv.constant0._Z15tiledGemmPaddedILi32EEvPKfS1_Pfiii,"a",@progbits
	.sectionflags	@""
	.align	4
.nv.constant0._Z15tiledGemmPaddedILi32EEvPKfS1_Pfiii:
	.zero		932


//--------------------- .nv.constant0._Z14tiledGemmNoPadILi32EEvPKfS1_Pfiii --------------------------
	.section	.nv.constant0._Z14tiledGemmNoPadILi32EEvPKfS1_Pfiii,"a",@progbits
	.sectionflags	@""
	.align	4
.nv.constant0._Z14tiledGemmNoPadILi32EEvPKfS1_Pfiii:
	.zero		932


//--------------------- SYMBOLS --------------------------

	.type		.nv.reservedSmem.offset0,@object
	.size		.nv.reservedSmem.offset0,0x4
	.type		.nv.reservedSmem.cap,@object
	.size		.nv.reservedSmem.cap,0x4
